	.target	sm_90a

	.elftype	@"ET_EXEC"


//--------------------- .note.nv.tkinfo           --------------------------
	.section	.note.nv.tkinfo,"",@"SHT_NOTE"
	.sectionflags	@"SHF_NOTE_NV_TKINFO"
	.tkinfo
        /*0018*/ 	.word	0x00000002
        /*0030*/ 	.string	""
        /*0030*/ 	.string	"ptxas"
        /*0030*/ 	.string	"Cuda compilation tools, release 13.0, V13.0.88"
        /*0030*/ 	.string	"Build cuda_13.0.r13.0/compiler.36424714_0"
        /*0030*/ 	.string	"-v  -suppress-debug-info  -lineinfo  -arch sm_90a "



//--------------------- .note.nv.cuinfo           --------------------------
	.section	.note.nv.cuinfo,"",@"SHT_NOTE"
	.sectionflags	@"SHF_NOTE_NV_CUINFO"
        /*0018*/ 	.short	0x0002
        /*001a*/ 	.short	0x005a
        /*001c*/ 	.short	0x0082
	.zero		2


//--------------------- .nv.info                  --------------------------
	.section	.nv.info,"",@"SHT_CUDA_INFO"
	.align	4


	//----- nvinfo : EIATTR_REGCOUNT
	.align		4
        /*0000*/ 	.byte	0x04, 0x2f
        /*0002*/ 	.short	(.L_1 - .L_0)
	.align		4
.L_0:
        /*0004*/ 	.word	index@(gluon_wgmma)
        /*0008*/ 	.word	0x0000003a


	//----- nvinfo : EIATTR_FRAME_SIZE
	.align		4
.L_1:
        /*000c*/ 	.byte	0x04, 0x11
        /*000e*/ 	.short	(.L_3 - .L_2)
	.align		4
.L_2:
        /*0010*/ 	.word	index@(gluon_wgmma)
        /*0014*/ 	.word	0x00000000


	//----- nvinfo : EIATTR_MIN_STACK_SIZE
	.align		4
.L_3:
        /*0018*/ 	.byte	0x04, 0x12
        /*001a*/ 	.short	(.L_5 - .L_4)
	.align		4
.L_4:
        /*001c*/ 	.word	index@(gluon_wgmma)
        /*0020*/ 	.word	0x00000000
.L_5:


//--------------------- .nv.compat                --------------------------
	.section	.nv.compat,"",@"SHT_CUDA_COMPAT_INFO"
	.align	4
        /*0000*/ 	.byte	0x02, 0x09, 0x01, 0x00, 0x02, 0x02, 0x04, 0x00, 0x02, 0x05, 0x05, 0x00, 0x03, 0x07, 0x01, 0x01
        /*0010*/ 	.byte	0x02, 0x03, 0x03, 0x00, 0x02, 0x06, 0x01, 0x00, 0x04, 0x0b, 0x08, 0x00, 0x00, 0x00, 0x00, 0x00
        /*0020*/ 	.byte	0x00, 0x00, 0x00, 0x00


//--------------------- .nv.info.gluon_wgmma      --------------------------
	.section	.nv.info.gluon_wgmma,"",@"SHT_CUDA_INFO"
	.sectionflags	@""
	.align	4


	//----- nvinfo : EIATTR_CUDA_API_VERSION
	.align		4
        /*0000*/ 	.byte	0x04, 0x37
        /*0002*/ 	.short	(.L_7 - .L_6)
.L_6:
        /*0004*/ 	.word	0x00000082


	//----- nvinfo : EIATTR_KPARAM_INFO
	.align		4
.L_7:
        /*0008*/ 	.byte	0x04, 0x17
        /*000a*/ 	.short	(.L_9 - .L_8)
.L_8:
        /*000c*/ 	.word	0x00000000
        /*0010*/ 	.short	0x000a
        /*0012*/ 	.short	0x0048
        /*0014*/ 	.byte	0x00, 0xf4, 0x21, 0x00


	//----- nvinfo : EIATTR_KPARAM_INFO
	.align		4
.L_9:
        /*0018*/ 	.byte	0x04, 0x17
        /*001a*/ 	.short	(.L_11 - .L_10)
.L_10:
        /*001c*/ 	.word	0x00000000
        /*0020*/ 	.short	0x0009
        /*0022*/ 	.short	0x0040
        /*0024*/ 	.byte	0x00, 0xf4, 0x21, 0x00


	//----- nvinfo : EIATTR_KPARAM_INFO
	.align		4
.L_11:
        /*0028*/ 	.byte	0x04, 0x17
        /*002a*/ 	.short	(.L_13 - .L_12)
.L_12:
        /*002c*/ 	.word	0x00000000
        /*0030*/ 	.short	0x0008
        /*0032*/ 	.short	0x0038
        /*0034*/ 	.byte	0x00, 0xf0, 0x21, 0x00


	//----- nvinfo : EIATTR_KPARAM_INFO
	.align		4
.L_13:
        /*0038*/ 	.byte	0x04, 0x17
        /*003a*/ 	.short	(.L_15 - .L_14)
.L_14:
        /*003c*/ 	.word	0x00000000
        /*0040*/ 	.short	0x0007
        /*0042*/ 	.short	0x0030
        /*0044*/ 	.byte	0x00, 0xf0, 0x21, 0x00


	//----- nvinfo : EIATTR_KPARAM_INFO
	.align		4
.L_15:
        /*0048*/ 	.byte	0x04, 0x17
        /*004a*/ 	.short	(.L_17 - .L_16)
.L_16:
        /*004c*/ 	.word	0x00000000
        /*0050*/ 	.short	0x0006
        /*0052*/ 	.short	0x0028
        /*0054*/ 	.byte	0x00, 0xf0, 0x21, 0x00


	//----- nvinfo : EIATTR_KPARAM_INFO
	.align		4
.L_17:
        /*0058*/ 	.byte	0x04, 0x17
        /*005a*/ 	.short	(.L_19 - .L_18)
.L_18:
        /*005c*/ 	.word	0x00000000
        /*0060*/ 	.short	0x0005
        /*0062*/ 	.short	0x0020
        /*0064*/ 	.byte	0x00, 0xf0, 0x11, 0x00


	//----- nvinfo : EIATTR_KPARAM_INFO
	.align		4
.L_19:
        /*0068*/ 	.byte	0x04, 0x17
        /*006a*/ 	.short	(.L_21 - .L_20)
.L_20:
        /*006c*/ 	.word	0x00000000
        /*0070*/ 	.short	0x0004
        /*0072*/ 	.short	0x001c
        /*0074*/ 	.byte	0x00, 0xf0, 0x11, 0x00


	//----- nvinfo : EIATTR_KPARAM_INFO
	.align		4
.L_21:
        /*0078*/ 	.byte	0x04, 0x17
        /*007a*/ 	.short	(.L_23 - .L_22)
.L_22:
        /*007c*/ 	.word	0x00000000
        /*0080*/ 	.short	0x0003
        /*0082*/ 	.short	0x0018
        /*0084*/ 	.byte	0x00, 0xf0, 0x11, 0x00


	//----- nvinfo : EIATTR_KPARAM_INFO
	.align		4
.L_23:
        /*0088*/ 	.byte	0x04, 0x17
        /*008a*/ 	.short	(.L_25 - .L_24)
.L_24:
        /*008c*/ 	.word	0x00000000
        /*0090*/ 	.short	0x0002
        /*0092*/ 	.short	0x0010
        /*0094*/ 	.byte	0x00, 0xf4, 0x21, 0x00


	//----- nvinfo : EIATTR_KPARAM_INFO
	.align		4
.L_25:
        /*0098*/ 	.byte	0x04, 0x17
        /*009a*/ 	.short	(.L_27 - .L_26)
.L_26:
        /*009c*/ 	.word	0x00000000
        /*00a0*/ 	.short	0x0001
        /*00a2*/ 	.short	0x0008
        /*00a4*/ 	.byte	0x00, 0xf4, 0x21, 0x00


	//----- nvinfo : EIATTR_KPARAM_INFO
	.align		4
.L_27:
        /*00a8*/ 	.byte	0x04, 0x17
        /*00aa*/ 	.short	(.L_29 - .L_28)
.L_28:
        /*00ac*/ 	.word	0x00000000
        /*00b0*/ 	.short	0x0000
        /*00b2*/ 	.short	0x0000
        /*00b4*/ 	.byte	0x00, 0xf4, 0x21, 0x00


	//----- nvinfo : EIATTR_SPARSE_MMA_MASK
	.align		4
.L_29:
        /*00b8*/ 	.byte	0x03, 0x50
        /*00ba*/ 	.short	0x0000


	//----- nvinfo : EIATTR_MAXREG_COUNT
	.align		4
        /*00bc*/ 	.byte	0x03, 0x1b
        /*00be*/ 	.short	0x00ff


	//----- nvinfo : EIATTR_NUM_BARRIERS
	.align		4
        /*00c0*/ 	.byte	0x02, 0x4c
        /*00c2*/ 	.byte	0x01
	.zero		1


	//----- nvinfo : EIATTR_MERCURY_ISA_VERSION
	.align		4
        /*00c4*/ 	.byte	0x03, 0x5f
        /*00c6*/ 	.short	0x0101


	//----- nvinfo : EIATTR_INT_WARP_WIDE_INSTR_OFFSETS
	.align		4
        /*00c8*/ 	.byte	0x04, 0x31
        /*00ca*/ 	.short	(.L_31 - .L_30)


	//   ....[0]....
.L_30:
        /*00cc*/ 	.word	0x00001390


	//   ....[1]....
        /*00d0*/ 	.word	0x00001420


	//   ....[2]....
        /*00d4*/ 	.word	0x00001700


	//   ....[3]....
        /*00d8*/ 	.word	0x00001710


	//   ....[4]....
        /*00dc*/ 	.word	0x00001720


	//   ....[5]....
        /*00e0*/ 	.word	0x00001730


	//   ....[6]....
        /*00e4*/ 	.word	0x00001bf0


	//   ....[7]....
        /*00e8*/ 	.word	0x00001c00


	//----- nvinfo : EIATTR_COOP_GROUP_MASK_REGIDS
	.align		4
.L_31:
        /*00ec*/ 	.byte	0x04, 0x29
        /*00ee*/ 	.short	(.L_33 - .L_32)


	//   ....[0]....
.L_32:
        /*00f0*/ 	.word	0xffffffff


	//   ....[1]....
        /*00f4*/ 	.word	0xffffffff


	//   ....[2]....
        /*00f8*/ 	.word	0xffffffff


	//----- nvinfo : EIATTR_COOP_GROUP_INSTR_OFFSETS
	.align		4
.L_33:
        /*00fc*/ 	.byte	0x04, 0x28
        /*00fe*/ 	.short	(.L_35 - .L_34)


	//   ....[0]....
.L_34:
        /*0100*/ 	.word	0x00000150


	//   ....[1]....
        /*0104*/ 	.word	0x00000720


	//   ....[2]....
        /*0108*/ 	.word	0x00000d30


	//----- nvinfo : EIATTR_MBARRIER_INSTR_OFFSETS
	.align		4
.L_35:
        /*010c*/ 	.byte	0x04, 0x39
        /*010e*/ 	.short	(.L_37 - .L_36)


	//   ....[0]....
.L_36:
        /*0110*/ 	.word	0x000014b0
        /*0114*/ 	.word	0x000000ff
        /*0118*/ 	.word	0x00002000
        /*011c*/ 	.short	0x0100
        /*011e*/ 	.byte	0x08
	.zero		1


	//   ....[1]....
        /*0120*/ 	.word	0x00001840
        /*0124*/ 	.word	0x000000ff
        /*0128*/ 	.word	0x00002000
        /*012c*/ 	.short	0x010a
        /*012e*/ 	.byte	0x08
	.zero		1


	//   ....[2]....
        /*0130*/ 	.word	0x00001a90
        /*0134*/ 	.word	0x000000ff
        /*0138*/ 	.word	0x00002000
        /*013c*/ 	.short	0x0108
        /*013e*/ 	.byte	0x08
	.zero		1


	//   ....[3]....
        /*0140*/ 	.word	0x00001c90
        /*0144*/ 	.word	0x000000ff
        /*0148*/ 	.word	0x00002000
        /*014c*/ 	.short	0x010a
        /*014e*/ 	.byte	0x08
	.zero		1


	//----- nvinfo : EIATTR_NUM_MBARRIERS
	.align		4
.L_37:
        /*0150*/ 	.byte	0x03, 0x38
        /*0152*/ 	.short	0x0001


	//----- nvinfo : EIATTR_EXIT_INSTR_OFFSETS
	.align		4
        /*0154*/ 	.byte	0x04, 0x1c
        /*0156*/ 	.short	(.L_39 - .L_38)


	//   ....[0]....
.L_38:
        /*0158*/ 	.word	0x00001c80


	//----- nvinfo : EIATTR_REQNTID
	.align		4
.L_39:
        /*015c*/ 	.byte	0x04, 0x10
        /*015e*/ 	.short	(.L_41 - .L_40)
.L_40:
        /*0160*/ 	.word	0x00000080
        /*0164*/ 	.word	0x00000001
        /*0168*/ 	.word	0x00000001


	//----- nvinfo : EIATTR_CRS_STACK_SIZE
	.align		4
.L_41:
        /*016c*/ 	.byte	0x04, 0x1e
        /*016e*/ 	.short	(.L_43 - .L_42)
.L_42:
        /*0170*/ 	.word	0x00000000


	//----- nvinfo : EIATTR_CBANK_PARAM_SIZE
	.align		4
.L_43:
        /*0174*/ 	.byte	0x03, 0x19
        /*0176*/ 	.short	0x0050


	//----- nvinfo : EIATTR_PARAM_CBANK
	.align		4
        /*0178*/ 	.byte	0x04, 0x0a
        /*017a*/ 	.short	(.L_45 - .L_44)
	.align		4
.L_44:
        /*017c*/ 	.word	index@(.nv.constant0.gluon_wgmma)
        /*0180*/ 	.short	0x0210
        /*0182*/ 	.short	0x0050


	//----- nvinfo : EIATTR_SW_WAR
	.align		4
.L_45:
        /*0184*/ 	.byte	0x04, 0x36
        /*0186*/ 	.short	(.L_47 - .L_46)
.L_46:
        /*0188*/ 	.word	0x00000008
.L_47:


//--------------------- .nv.callgraph             --------------------------
	.section	.nv.callgraph,"",@"SHT_CUDA_CALLGRAPH"
	.align	4
	.sectionentsize	8
	.align		4
        /*0000*/ 	.word	0x00000000
	.align		4
        /*0004*/ 	.word	0xffffffff
	.align		4
        /*0008*/ 	.word	0x00000000
	.align		4
        /*000c*/ 	.word	0xfffffffe
	.align		4
        /*0010*/ 	.word	0x00000000
	.align		4
        /*0014*/ 	.word	0xfffffffd
	.align		4
        /*0018*/ 	.word	0x00000000
	.align		4
        /*001c*/ 	.word	0xfffffffc


//--------------------- .text.gluon_wgmma         --------------------------
	.section	.text.gluon_wgmma,"ax",@progbits
	.align	128
        .global         gluon_wgmma
        .type           gluon_wgmma,@function
        .size           gluon_wgmma,(.L_x_52 - gluon_wgmma)
        .other          gluon_wgmma,@"STO_CUDA_ENTRY STV_DEFAULT"
gluon_wgmma:
.text.gluon_wgmma:
[----:B------:R-:W-:Y:S01]  /*0000*/  LDC R1, c[0x0][0x28] ;  /* 0x00000a00ff017b82 */ /* 0x000fe20000000800 */
[----:B------:R-:W1:Y:S07]  /*0010*/  S2R R0, SR_TID.X ;  /* 0x0000000000007919 */ /* 0x000e6e0000002100 */
[----:B------:R-:W2:Y:S01]  /*0020*/  S2UR UR4, SR_CgaCtaId ;  /* 0x00000000000479c3 */ /* 0x000ea20000008800 */
[----:B------:R-:W-:Y:S01]  /*0030*/  UMOV UR8, 0x400 ;  /* 0x0000040000087882 */ /* 0x000fe20000000000 */
[----:B------:R-:W-:Y:S01]  /*0040*/  ULDC UR6, c[0x0][0xc] ;  /* 0x0000030000067ab9 */ /* 0x000fe20000000800 */
[----:B------:R-:W-:Y:S01]  /*0050*/  ULDC.64 UR16, c[0x0][0x250] ;  /* 0x0000940000107ab9 */ /* 0x000fe20000000a00 */
[----:B------:R-:W-:Y:S04]  /*0060*/  BSSY B0, `(.L_x_0) ;  /* 0x000001e000007945 */ /* 0x000fe80003800000 */
[----:B------:R-:W3:Y:S08]  /*0070*/  LDC R2, c[0x0][0x228] ;  /* 0x00008a00ff027b82 */ /* 0x000ef00000000800 */
[----:B------:R-:W4:Y:S08]  /*0080*/  LDC R8, c[0x0][0x230] ;  /* 0x00008c00ff087b82 */ /* 0x000f300000000800 */
[----:B------:R-:W-:Y:S01]  /*0090*/  S2UR UR22, SR_CTAID.Y ;  /* 0x00000000001679c3 */ /* 0x000fe20000002600 */
[----:B--2---:R-:W-:-:S03]  /*00a0*/  ULEA UR8, UR4, UR8, 0x18 ;  /* 0x0000000804087291 */ /* 0x004fc6000f8ec03f */
[----:B------:R-:W-:Y:S01]  /*00b0*/  ULDC UR4, c[0x0][0x10] ;  /* 0x0000040000047ab9 */ /* 0x000fe20000000800 */
[----:B-1----:R-:W-:-:S03]  /*00c0*/  LOP3.LUT R6, R0, 0x7f, RZ, 0xc0, !PT ;  /* 0x0000007f00067812 */ /* 0x002fc600078ec0ff */
[----:B------:R-:W1:Y:S01]  /*00d0*/  S2UR UR5, SR_CTAID.Z ;  /* 0x00000000000579c3 */ /* 0x000e620000002700 */
[----:B---3--:R-:W-:Y:S01]  /*00e0*/  VIADD R2, R2, 0xffffffff ;  /* 0xffffffff02027836 */ /* 0x008fe20000000000 */
[C---:B------:R-:W-:Y:S02]  /*00f0*/  ISETP.GE.U32.AND P0, PT, R6.reuse, 0x20, PT ;  /* 0x000000200600780c */ /* 0x040fe40003f06070 */
[C---:B------:R-:W-:Y:S02]  /*0100*/  ISETP.NE.U32.AND P2, PT, R6.reuse, RZ, PT ;  /* 0x000000ff0600720c */ /* 0x040fe40003f45070 */
[----:B------:R-:W-:Y:S02]  /*0110*/  LEA R14, R6, UR8, 0x2 ;  /* 0x00000008060e7c11 */ /* 0x000fe4000f8e10ff */
[----:B------:R-:W2:Y:S01]  /*0120*/  S2UR UR23, SR_CTAID.X ;  /* 0x00000000001779c3 */ /* 0x000ea20000002500 */
[----:B----4-:R-:W-:-:S06]  /*0130*/  VIADD R11, R8, 0xffffffff ;  /* 0xffffffff080b7836 */ /* 0x010fcc0000000000 */
[----:B------:R3:W-:Y:S01]  /*0140*/  @!P0 STS [R14], RZ ;  /* 0x000000ff0e008388 */ /* 0x0007e20000000800 */
[----:B------:R-:W-:-:S03]  /*0150*/  NOP ;  /* 0x0000000000007918 */ /* 0x000fc60000000000 */
[----:B------:R3:W-:Y:S01]  /*0160*/  @!P2 STS [UR8+0x24], R2 ;  /* 0x00002402ff00a988 */ /* 0x0007e20008000808 */
[----:B-1----:R-:W-:-:S03]  /*0170*/  UIMAD UR4, UR5, UR4, UR22 ;  /* 0x00000004050472a4 */ /* 0x002fc6000f8e0216 */
[----:B------:R3:W-:Y:S01]  /*0180*/  @!P2 STS [UR8+0x20], R11 ;  /* 0x0000200bff00a988 */ /* 0x0007e20008000808 */
[----:B--2---:R-:W-:-:S04]  /*0190*/  UIMAD UR4, UR4, UR6, UR23 ;  /* 0x00000006040472a4 */ /* 0x004fc8000f8e0217 */
[----:B------:R-:W-:-:S04]  /*01a0*/  UIMAD UR6, UR4, 0x180, URZ ;  /* 0x00000180040678a4 */ /* 0x000fc8000f8e023f */
[----:B------:R-:W-:-:S04]  /*01b0*/  UIADD3 UR20, UP0, UR6, UR16, URZ ;  /* 0x0000001006147290 */ /* 0x000fc8000ff1e03f */
[----:B------:R-:W-:Y:S01]  /*01c0*/  ULEA.HI.X.SX32 UR21, UR6, UR17, 0x1, UP0 ;  /* 0x0000001106157291 */ /* 0x000fe200080f0e3f */
[----:B---3--:R-:W-:Y:S11]  /*01d0*/  @P2 BRA `(.L_x_1) ;  /* 0x0000000000182947 */ /* 0x008ff60003800000 */
[----:B------:R-:W1:Y:S01]  /*01e0*/  LDS R3, [UR8+0x8] ;  /* 0x00000808ff037984 */ /* 0x000e620008000800 */
[----:B------:R-:W2:Y:S01]  /*01f0*/  LDC.64 R12, c[0x0][0x210] ;  /* 0x00008400ff0c7b82 */ /* 0x000ea20000000a00 */
[----:B------:R-:W-:Y:S02]  /*0200*/  IMAD.MOV.U32 R4, RZ, RZ, 0x70 ;  /* 0x00000070ff047424 */ /* 0x000fe400078e00ff */
[----:B--2---:R2:W-:Y:S03]  /*0210*/  STS.64 [UR8], R12 ;  /* 0x0000000cff007988 */ /* 0x0045e60008000a08 */
[----:B-1----:R-:W-:-:S05]  /*0220*/  LOP3.LUT R3, R3, 0x10, R4, 0xd8, !PT ;  /* 0x0000001003037812 */ /* 0x002fca00078ed804 */
[----:B------:R2:W-:Y:S02]  /*0230*/  STS [UR8+0x8], R3 ;  /* 0x00000803ff007988 */ /* 0x0005e40008000808 */
.L_x_1:
[----:B------:R-:W-:Y:S05]  /*0240*/  BSYNC B0 ;  /* 0x0000000000007941 */ /* 0x000fea0003800000 */
.L_x_0:
[----:B------:R-:W-:Y:S04]  /*0250*/  BSSY B0, `(.L_x_2) ;  /* 0x000000a000007945 */ /* 0x000fe80003800000 */
[----:B------:R-:W-:Y:S05]  /*0260*/  @P2 BRA `(.L_x_3) ;  /* 0x0000000000202947 */ /* 0x000fea0003800000 */
[----:B--2---:R-:W1:Y:S01]  /*0270*/  LDS R3, [UR8+0x34] ;  /* 0x00003408ff037984 */ /* 0x004e620008000800 */
[----:B------:R-:W-:Y:S02]  /*0280*/  IMAD.MOV.U32 R4, RZ, RZ, 0x1f000000 ;  /* 0x1f000000ff047424 */ /* 0x000fe400078e00ff */
[----:B------:R-:W-:Y:S01]  /*0290*/  @!P2 IMAD.MOV.U32 R5, RZ, RZ, 0x3f ;  /* 0x0000003fff05a424 */ /* 0x000fe200078e00ff */
[----:B------:R-:W2:Y:S02]  /*02a0*/  @!P2 LDS R10, [UR8+0x38] ;  /* 0x00003808ff0aa984 */ /* 0x000ea40008000800 */
[----:B-1----:R-:W-:Y:S02]  /*02b0*/  LOP3.LUT R3, R3, 0xff000000, R4, 0xb8, !PT ;  /* 0xff00000003037812 */ /* 0x002fe400078eb804 */
[----:B--2---:R-:W-:-:S03]  /*02c0*/  @!P2 LOP3.LUT R4, R10, 0xff, R5, 0xb8, !PT ;  /* 0x000000ff0a04a812 */ /* 0x004fc600078eb805 */
[----:B------:R1:W-:Y:S04]  /*02d0*/  STS [UR8+0x34], R3 ;  /* 0x00003403ff007988 */ /* 0x0003e80008000808 */
[----:B------:R1:W-:Y:S02]  /*02e0*/  @!P2 STS [UR8+0x38], R4 ;  /* 0x00003804ff00a988 */ /* 0x0003e40008000808 */
.L_x_3:
[----:B------:R-:W-:Y:S05]  /*02f0*/  BSYNC B0 ;  /* 0x0000000000007941 */ /* 0x000fea0003800000 */
.L_x_2:
[----:B------:R-:W-:Y:S04]  /*0300*/  BSSY B0, `(.L_x_4) ;  /* 0x000000e000007945 */ /* 0x000fe80003800000 */
[----:B------:R-:W-:Y:S05]  /*0310*/  @P2 BRA `(.L_x_5) ;  /* 0x0000000000302947 */ /* 0x000fea0003800000 */
[----:B-1----:R-:W1:Y:S01]  /*0320*/  LDS R4, [UR8+0x34] ;  /* 0x00003408ff047984 */ /* 0x002e620008000800 */
[----:B--2---:R-:W2:Y:S03]  /*0330*/  LDC.64 R12, c[0x0][0x238] ;  /* 0x00008e00ff0c7b82 */ /* 0x004ea60000000a00 */
[----:B------:R-:W3:Y:S01]  /*0340*/  LDS R3, [UR8+0x1c] ;  /* 0x00001c08ff037984 */ /* 0x000ee20008000800 */
[C---:B--2---:R-:W-:Y:S01]  /*0350*/  SHF.L.U64.HI R10, R12.reuse, 0x1, R13 ;  /* 0x000000010c0a7819 */ /* 0x044fe2000001020d */
[----:B------:R-:W-:-:S03]  /*0360*/  IMAD.SHL.U32 R5, R12, 0x2, RZ ;  /* 0x000000020c057824 */ /* 0x000fc600078e00ff */
[--C-:B------:R-:W-:Y:S02]  /*0370*/  SHF.R.U32.HI R12, RZ, 0x4, R10.reuse ;  /* 0x00000004ff0c7819 */ /* 0x100fe4000001160a */
[----:B------:R-:W-:-:S05]  /*0380*/  SHF.R.U64 R5, R5, 0x4, R10 ;  /* 0x0000000405057819 */ /* 0x000fca000000120a */
[----:B------:R4:W-:Y:S01]  /*0390*/  STS [UR8+0xc], R5 ;  /* 0x00000c05ff007988 */ /* 0x0009e20008000808 */
[----:B-1----:R-:W-:Y:S02]  /*03a0*/  LOP3.LUT R4, R4, 0x7, RZ, 0xb8, !PT ;  /* 0x0000000704047812 */ /* 0x002fe400078eb8ff */
[----:B---3--:R-:W-:-:S03]  /*03b0*/  LOP3.LUT R3, R3, 0xf, R12, 0xb8, !PT ;  /* 0x0000000f03037812 */ /* 0x008fc600078eb80c */
[----:B------:R4:W-:Y:S04]  /*03c0*/  STS [UR8+0x34], R4 ;  /* 0x00003404ff007988 */ /* 0x0009e80008000808 */
[----:B------:R4:W-:Y:S02]  /*03d0*/  STS [UR8+0x1c], R3 ;  /* 0x00001c03ff007988 */ /* 0x0009e40008000808 */
.L_x_5:
[----:B------:R-:W-:Y:S05]  /*03e0*/  BSYNC B0 ;  /* 0x0000000000007941 */ /* 0x000fea0003800000 */
.L_x_4:
[----:B------:R-:W-:Y:S04]  /*03f0*/  BSSY B1, `(.L_x_6) ;  /* 0x000001b000017945 */ /* 0x000fe80003800000 */
[----:B------:R-:W-:Y:S01]  /*0400*/  BSSY B0, `(.L_x_7) ;  /* 0x0000016000007945 */ /* 0x000fe20003800000 */
[----:B------:R-:W-:-:S03]  /*0410*/  IMAD.MOV.U32 R7, RZ, RZ, RZ ;  /* 0x000000ffff077224 */ /* 0x000fc600078e00ff */
[----:B------:R-:W-:Y:S05]  /*0420*/  @P2 BRA `(.L_x_8) ;  /* 0x0000000000202947 */ /* 0x000fea0003800000 */
[----:B-12-4-:R-:W1:Y:S02]  /*0430*/  LDS R3, [UR8+0x34] ;  /* 0x00003408ff037984 */ /* 0x016e640008000800 */
[----:B-1----:R-:W-:-:S05]  /*0440*/  LOP3.LUT R3, R3, 0x38, RZ, 0xb8, !PT ;  /* 0x0000003803037812 */ /* 0x002fca00078eb8ff */
[----:B------:R1:W-:Y:S01]  /*0450*/  STS [UR8+0x34], R3 ;  /* 0x00003403ff007988 */ /* 0x0003e20008000808 */
[----:B------:R-:W-:Y:S05]  /*0460*/  @P2 BRA `(.L_x_9) ;  /* 0x0000000000202947 */ /* 0x000fea0003800000 */
[----:B-1----:R-:W1:Y:S01]  /*0470*/  LDS R3, [UR8+0x8] ;  /* 0x00000808ff037984 */ /* 0x002e620008000800 */
[----:B------:R-:W-:-:S05]  /*0480*/  IMAD.MOV.U32 R4, RZ, RZ, 0x780 ;  /* 0x00000780ff047424 */ /* 0x000fca00078e00ff */
[----:B-1----:R-:W-:-:S05]  /*0490*/  LOP3.LUT R3, R3, 0x500, R4, 0xd8, !PT ;  /* 0x0000050003037812 */ /* 0x002fca00078ed804 */
[----:B------:R3:W-:Y:S02]  /*04a0*/  STS [UR8+0x8], R3 ;  /* 0x00000803ff007988 */ /* 0x0007e40008000808 */
.L_x_8:
[----:B------:R-:W-:Y:S05]  /*04b0*/  @P2 BRA `(.L_x_10) ;  /* 0x0000000000282947 */ /* 0x000fea0003800000 */
[----:B-1234-:R-:W1:Y:S02]  /*04c0*/  LDS R3, [UR8+0x8] ;  /* 0x00000808ff037984 */ /* 0x01ee640008000800 */
[----:B-1----:R-:W-:-:S05]  /*04d0*/  LOP3.LUT R3, R3, 0x1800, RZ, 0xb8, !PT ;  /* 0x0000180003037812 */ /* 0x002fca00078eb8ff */
[----:B------:R2:W-:Y:S02]  /*04e0*/  STS [UR8+0x8], R3 ;  /* 0x00000803ff007988 */ /* 0x0005e40008000808 */
.L_x_9:
[----:B------:R-:W-:Y:S05]  /*04f0*/  @P2 BREAK B0 ;  /* 0x0000000000002942 */ /* 0x000fea0003800000 */
[----:B------:R-:W-:Y:S05]  /*0500*/  @P2 BRA `(.L_x_11) ;  /* 0x0000000000242947 */ /* 0x000fea0003800000 */
[----:B------:R-:W3:Y:S01]  /*0510*/  LDS R4, [UR8+0x8] ;  /* 0x00000808ff047984 */ /* 0x000ee20008000800 */
[----:B-12---:R-:W-:-:S05]  /*0520*/  IMAD.MOV.U32 R3, RZ, RZ, 0x6000 ;  /* 0x00006000ff037424 */ /* 0x006fca00078e00ff */
[----:B---3--:R-:W-:-:S04]  /*0530*/  LOP3.LUT R3, R4, 0x4000, R3, 0xd8, !PT ;  /* 0x0000400004037812 */ /* 0x008fc800078ed803 */
[----:B------:R-:W-:-:S05]  /*0540*/  LOP3.LUT R3, R3, 0x400000, RZ, 0xb8, !PT ;  /* 0x0040000003037812 */ /* 0x000fca00078eb8ff */
[----:B------:R5:W-:Y:S02]  /*0550*/  STS [UR8+0x8], R3 ;  /* 0x00000803ff007988 */ /* 0x000be40008000808 */
.L_x_10:
[----:B------:R-:W-:Y:S05]  /*0560*/  BSYNC B0 ;  /* 0x0000000000007941 */ /* 0x000fea0003800000 */
.L_x_7:
[----:B-12345:R-:W1:Y:S02]  /*0570*/  @!P2 LDS R3, [UR8+0x8] ;  /* 0x00000808ff03a984 */ /* 0x03ee640008000800 */
[----:B-1----:R-:W-:-:S05]  /*0580*/  @!P2 LOP3.LUT R3, R3, 0x8000, RZ, 0xb8, !PT ;  /* 0x000080000303a812 */ /* 0x002fca00078eb8ff */
[----:B------:R3:W-:Y:S02]  /*0590*/  @!P2 STS [UR8+0x8], R3 ;  /* 0x00000803ff00a988 */ /* 0x0007e40008000808 */
.L_x_11:
[----:B------:R-:W-:Y:S05]  /*05a0*/  BSYNC B1 ;  /* 0x0000000000017941 */ /* 0x000fea0003800000 */
.L_x_6:
[----:B------:R-:W-:Y:S05]  /*05b0*/  WARPSYNC.ALL ;  /* 0x0000000000007948 */ /* 0x000fea0003800000 */
[----:B------:R-:W-:Y:S05]  /*05c0*/  @P0 BRA `(.L_x_12) ;  /* 0x0000000000300947 */ /* 0x000fea0003800000 */
[----:B-123--:R-:W1:Y:S01]  /*05d0*/  S2R R3, SR_LANEID ;  /* 0x0000000000037919 */ /* 0x00ee620000000000 */
[----:B------:R-:W-:Y:S05]  /*05e0*/  WARPSYNC.ALL ;  /* 0x0000000000007948 */ /* 0x000fea0003800000 */
[----:B-1----:R-:W-:-:S05]  /*05f0*/  IMAD.SHL.U32 R3, R3, 0x4, RZ ;  /* 0x0000000403037824 */ /* 0x002fca00078e00ff */
[----:B------:R-:W1:Y:S01]  /*0600*/  LDS R9, [R3+UR8] ;  /* 0x0000000803097984 */ /* 0x000e620008000800 */
[----:B------:R-:W-:Y:S01]  /*0610*/  IADD3 R4, P1, R3, UR20, RZ ;  /* 0x0000001403047c10 */ /* 0x000fe2000ff3e0ff */
[----:B------:R-:W-:-:S04]  /*0620*/  UMOV UR4, UR20 ;  /* 0x0000001400047c82 */ /* 0x000fc80008000000 */
[----:B------:R-:W-:Y:S01]  /*0630*/  IMAD.X R5, RZ, RZ, UR21, P1 ;  /* 0x00000015ff057e24 */ /* 0x000fe200088e06ff */
[----:B------:R-:W-:-:S04]  /*0640*/  UMOV UR5, UR21 ;  /* 0x0000001500057c82 */ /* 0x000fc80008000000 */
[----:B-1----:R4:W5:Y:S01]  /*0650*/  ATOMG.E.EXCH.STRONG.GPU PT, RZ, [R4], R9 ;  /* 0x0000000904ff73a8 */ /* 0x00296200041ee100 */
[----:B------:R-:W-:-:S04]  /*0660*/  DEPBAR {5,4,3,2,1,0} ;  /* 0x0000003f0000791a */ /* 0x000fc80000000000 */
[----:B------:R4:W-:Y:S01]  /*0670*/  UTMACCTL.IV [UR4] ;  /* 0x00000000040079b9 */ /* 0x0009e20008000000 */
[----:B------:R-:W-:Y:S01]  /*0680*/  NOP ;  /* 0x0000000000007918 */ /* 0x000fe20000000000 */
.L_x_12:
[----:B------:R-:W-:Y:S05]  /*0690*/  @P0 BRA `(.L_x_13) ;  /* 0x00000000000c0947 */ /* 0x000fea0003800000 */
[----:B------:R0:W-:Y:S01]  /*06a0*/  UTMACMDFLUSH ;  /* 0x00000000000079b7 */ /* 0x0001e20000000000 */
[----:B------:R-:W-:Y:S05]  /*06b0*/  @P0 BRA `(.L_x_13) ;  /* 0x0000000000040947 */ /* 0x000fea0003800000 */
[----:B------:R-:W-:-:S04]  /*06c0*/  DEPBAR.LE SB0, 0x0 ;  /* 0x000080000000791a */ /* 0x000fc80000000000 */
.L_x_13:
[----:B------:R-:W-:Y:S05]  /*06d0*/  WARPSYNC.ALL ;  /* 0x0000000000007948 */ /* 0x000fea0003800000 */
[----:B-----5:R-:W-:Y:S06]  /*06e0*/  BAR.SYNC.DEFER_BLOCKING 0x0 ;  /* 0x0000000000007b1d */ /* 0x020fec0000010000 */
[----:B------:R-:W-:Y:S02]  /*06f0*/  BSSY B1, `(.L_x_14) ;  /* 0x000000b000017945 */ /* 0x000fe40003800000 */
[----:B------:R-:W-:Y:S06]  /*0700*/  BAR.SYNC.DEFER_BLOCKING 0x0 ;  /* 0x0000000000007b1d */ /* 0x000fec0000010000 */
[----:B------:R5:W-:Y:S01]  /*0710*/  @!P0 STS [R14], RZ ;  /* 0x000000ff0e008388 */ /* 0x000be20000000800 */
[----:B------:R-:W-:Y:S01]  /*0720*/  NOP ;  /* 0x0000000000007918 */ /* 0x000fe20000000000 */
[----:B------:R-:W-:Y:S05]  /*0730*/  @P2 BRA `(.L_x_15) ;  /* 0x0000000000182947 */ /* 0x000fea0003800000 */
[----:B-123--:R-:W1:Y:S01]  /*0740*/  LDS R3, [UR8+0x8] ;  /* 0x00000808ff037984 */ /* 0x00ee620008000800 */
[----:B------:R-:W2:Y:S01]  /*0750*/  LDC.64 R12, c[0x0][0x218] ;  /* 0x00008600ff0c7b82 */ /* 0x000ea20000000a00 */
[----:B----4-:R-:W-:Y:S02]  /*0760*/  IMAD.MOV.U32 R4, RZ, RZ, 0x70 ;  /* 0x00000070ff047424 */ /* 0x010fe400078e00ff */
[----:B--2---:R2:W-:Y:S03]  /*0770*/  STS.64 [UR8], R12 ;  /* 0x0000000cff007988 */ /* 0x0045e60008000a08 */
[----:B-1----:R-:W-:-:S05]  /*0780*/  LOP3.LUT R3, R3, 0x10, R4, 0xd8, !PT ;  /* 0x0000001003037812 */ /* 0x002fca00078ed804 */
[----:B------:R2:W-:Y:S02]  /*0790*/  STS [UR8+0x8], R3 ;  /* 0x00000803ff007988 */ /* 0x0005e40008000808 */
.L_x_15:
[----:B----4-:R-:W-:Y:S05]  /*07a0*/  BSYNC B1 ;  /* 0x0000000000017941 */ /* 0x010fea0003800000 */
.L_x_14:
[----:B------:R-:W-:Y:S04]  /*07b0*/  BSSY B2, `(.L_x_16) ;  /* 0x000000f000027945 */ /* 0x000fe80003800000 */
[----:B------:R-:W-:Y:S04]  /*07c0*/  BSSY B1, `(.L_x_17) ;  /* 0x000000c000017945 */ /* 0x000fe80003800000 */
[----:B------:R-:W-:Y:S05]  /*07d0*/  @P2 BRA `(.L_x_18) ;  /* 0x0000000000282947 */ /* 0x000fea0003800000 */
[----:B-123--:R-:W1:Y:S01]  /*07e0*/  LDS R3, [UR8+0x34] ;  /* 0x00003408ff037984 */ /* 0x00ee620008000800 */
[----:B------:R-:W-:Y:S01]  /*07f0*/  IMAD.MOV.U32 R4, RZ, RZ, 0x1f000000 ;  /* 0x1f000000ff047424 */ /* 0x000fe200078e00ff */
[----:B------:R-:W-:Y:S05]  /*0800*/  @P2 BREAK B1 ;  /* 0x0000000000012942 */ /* 0x000fea0003800000 */
[----:B-1----:R-:W-:-:S05]  /*0810*/  LOP3.LUT R3, R3, 0xff000000, R4, 0xb8, !PT ;  /* 0xff00000003037812 */ /* 0x002fca00078eb804 */
[----:B------:R1:W-:Y:S01]  /*0820*/  STS [UR8+0x34], R3 ;  /* 0x00003403ff007988 */ /* 0x0003e20008000808 */
[----:B------:R-:W-:Y:S05]  /*0830*/  @P2 BRA `(.L_x_19) ;  /* 0x0000000000182947 */ /* 0x000fea0003800000 */
[----:B-1----:R-:W1:Y:S01]  /*0840*/  LDS R3, [UR8+0x38] ;  /* 0x00003808ff037984 */ /* 0x002e620008000800 */
[----:B------:R-:W-:-:S05]  /*0850*/  IMAD.MOV.U32 R4, RZ, RZ, 0x3f ;  /* 0x0000003fff047424 */ /* 0x000fca00078e00ff */
[----:B-1----:R-:W-:-:S05]  /*0860*/  LOP3.LUT R3, R3, 0xff, R4, 0xb8, !PT ;  /* 0x000000ff03037812 */ /* 0x002fca00078eb804 */
[----:B------:R4:W-:Y:S02]  /*0870*/  STS [UR8+0x38], R3 ;  /* 0x00003803ff007988 */ /* 0x0009e40008000808 */
.L_x_18:
[----:B------:R-:W-:Y:S05]  /*0880*/  BSYNC B1 ;  /* 0x0000000000017941 */ /* 0x000fea0003800000 */
.L_x_17:
[----:B------:R1:W-:Y:S02]  /*0890*/  @!P2 STS [UR8+0x20], R11 ;  /* 0x0000200bff00a988 */ /* 0x0003e40008000808 */
.L_x_19:
[----:B------:R-:W-:Y:S05]  /*08a0*/  BSYNC B2 ;  /* 0x0000000000027941 */ /* 0x000fea0003800000 */
.L_x_16:
[----:B------:R-:W-:Y:S05]  /*08b0*/  WARPSYNC.ALL ;  /* 0x0000000000007948 */ /* 0x000fea0003800000 */
[----:B-1234-:R-:W1:Y:S01]  /*08c0*/  LDC R3, c[0x0][0x22c] ;  /* 0x00008b00ff037b82 */ /* 0x01ee620000000800 */
[----:B------:R-:W-:Y:S01]  /*08d0*/  BSSY B2, `(.L_x_20) ;  /* 0x0000010000027945 */ /* 0x000fe20003800000 */
[----:B-1----:R-:W-:-:S05]  /*08e0*/  VIADD R3, R3, 0xffffffff ;  /* 0xffffffff03037836 */ /* 0x002fca0000000000 */
[----:B------:R1:W-:Y:S01]  /*08f0*/  @!P2 STS [UR8+0x24], R3 ;  /* 0x00002403ff00a988 */ /* 0x0003e20008000808 */
[----:B------:R-:W-:Y:S05]  /*0900*/  @P2 BRA `(.L_x_21) ;  /* 0x0000000000302947 */ /* 0x000fea0003800000 */
[----:B------:R-:W2:Y:S01]  /*0910*/  LDS R5, [UR8+0x34] ;  /* 0x00003408ff057984 */ /* 0x000ea20008000800 */
[----:B------:R-:W3:Y:S03]  /*0920*/  LDC.64 R12, c[0x0][0x240] ;  /* 0x00009000ff0c7b82 */ /* 0x000ee60000000a00 */
[----:B------:R-:W4:Y:S01]  /*0930*/  LDS R4, [UR8+0x1c] ;  /* 0x00001c08ff047984 */ /* 0x000f220008000800 */
[C---:B---3--:R-:W-:Y:S01]  /*0940*/  SHF.L.U64.HI R10, R12.reuse, 0x1, R13 ;  /* 0x000000010c0a7819 */ /* 0x048fe2000001020d */
[----:B------:R-:W-:-:S03]  /*0950*/  IMAD.SHL.U32 R9, R12, 0x2, RZ ;  /* 0x000000020c097824 */ /* 0x000fc600078e00ff */
[--C-:B------:R-:W-:Y:S02]  /*0960*/  SHF.R.U32.HI R11, RZ, 0x4, R10.reuse ;  /* 0x00000004ff0b7819 */ /* 0x100fe4000001160a */
[----:B------:R-:W-:-:S05]  /*0970*/  SHF.R.U64 R9, R9, 0x4, R10 ;  /* 0x0000000409097819 */ /* 0x000fca000000120a */
[----:B------:R3:W-:Y:S01]  /*0980*/  STS [UR8+0xc], R9 ;  /* 0x00000c09ff007988 */ /* 0x0007e20008000808 */
[----:B--2---:R-:W-:Y:S02]  /*0990*/  LOP3.LUT R5, R5, 0x7, RZ, 0xb8, !PT ;  /* 0x0000000705057812 */ /* 0x004fe400078eb8ff */
[----:B----4-:R-:W-:-:S03]  /*09a0*/  LOP3.LUT R4, R4, 0xf, R11, 0xb8, !PT ;  /* 0x0000000f04047812 */ /* 0x010fc600078eb80b */
[----:B------:R3:W-:Y:S04]  /*09b0*/  STS [UR8+0x34], R5 ;  /* 0x00003405ff007988 */ /* 0x0007e80008000808 */
[----:B------:R3:W-:Y:S02]  /*09c0*/  STS [UR8+0x1c], R4 ;  /* 0x00001c04ff007988 */ /* 0x0007e40008000808 */
.L_x_21:
[----:B------:R-:W-:Y:S05]  /*09d0*/  BSYNC B2 ;  /* 0x0000000000027941 */ /* 0x000fea0003800000 */
.L_x_20:
[----:B------:R-:W-:Y:S04]  /*09e0*/  BSSY B3, `(.L_x_22) ;  /* 0x000001a000037945 */ /* 0x000fe80003800000 */
[----:B------:R-:W-:Y:S04]  /*09f0*/  BSSY B2, `(.L_x_23) ;  /* 0x0000015000027945 */ /* 0x000fe80003800000 */
[----:B------:R-:W-:Y:S05]  /*0a00*/  @P2 BRA `(.L_x_24) ;  /* 0x0000000000202947 */ /* 0x000fea0003800000 */
[----:B---3--:R-:W2:Y:S02]  /*0a10*/  LDS R4, [UR8+0x34] ;  /* 0x00003408ff047984 */ /* 0x008ea40008000800 */
[----:B--2---:R-:W-:-:S05]  /*0a20*/  LOP3.LUT R4, R4, 0x38, RZ, 0xb8, !PT ;  /* 0x0000003804047812 */ /* 0x004fca00078eb8ff */
[----:B------:R2:W-:Y:S01]  /*0a30*/  STS [UR8+0x34], R4 ;  /* 0x00003404ff007988 */ /* 0x0005e20008000808 */
[----:B------:R-:W-:Y:S05]  /*0a40*/  @P2 BRA `(.L_x_25) ;  /* 0x0000000000202947 */ /* 0x000fea0003800000 */
[----:B--2---:R-:W2:Y:S01]  /*0a50*/  LDS R4, [UR8+0x8] ;  /* 0x00000808ff047984 */ /* 0x004ea20008000800 */
[----:B------:R-:W-:-:S05]  /*0a60*/  IMAD.MOV.U32 R5, RZ, RZ, 0x780 ;  /* 0x00000780ff057424 */ /* 0x000fca00078e00ff */
[----:B--2---:R-:W-:-:S05]  /*0a70*/  LOP3.LUT R4, R4, 0x500, R5, 0xd8, !PT ;  /* 0x0000050004047812 */ /* 0x004fca00078ed805 */
[----:B------:R2:W-:Y:S02]  /*0a80*/  STS [UR8+0x8], R4 ;  /* 0x00000804ff007988 */ /* 0x0005e40008000808 */
.L_x_24:
[----:B------:R-:W-:Y:S05]  /*0a90*/  @P2 BRA `(.L_x_26) ;  /* 0x0000000000282947 */ /* 0x000fea0003800000 */
[----:B--23--:R-:W2:Y:S02]  /*0aa0*/  LDS R4, [UR8+0x8] ;  /* 0x00000808ff047984 */ /* 0x00cea40008000800 */
[----:B--2---:R-:W-:-:S05]  /*0ab0*/  LOP3.LUT R4, R4, 0x1800, RZ, 0xb8, !PT ;  /* 0x0000180004047812 */ /* 0x004fca00078eb8ff */
[----:B------:R3:W-:Y:S02]  /*0ac0*/  STS [UR8+0x8], R4 ;  /* 0x00000804ff007988 */ /* 0x0007e40008000808 */
.L_x_25:
[----:B------:R-:W-:Y:S05]  /*0ad0*/  @P2 BREAK B2 ;  /* 0x0000000000022942 */ /* 0x000fea0003800000 */
[----:B------:R-:W-:Y:S05]  /*0ae0*/  @P2 BRA `(.L_x_27) ;  /* 0x0000000000242947 */ /* 0x000fea0003800000 */
[----:B--23--:R-:W2:Y:S01]  /*0af0*/  LDS R4, [UR8+0x8] ;  /* 0x00000808ff047984 */ /* 0x00cea20008000800 */
[----:B------:R-:W-:-:S05]  /*0b00*/  IMAD.MOV.U32 R5, RZ, RZ, 0x6000 ;  /* 0x00006000ff057424 */ /* 0x000fca00078e00ff */
[----:B--2---:R-:W-:-:S04]  /*0b10*/  LOP3.LUT R4, R4, 0x4000, R5, 0xd8, !PT ;  /* 0x0000400004047812 */ /* 0x004fc800078ed805 */
[----:B------:R-:W-:-:S05]  /*0b20*/  LOP3.LUT R4, R4, 0x400000, RZ, 0xb8, !PT ;  /* 0x0040000004047812 */ /* 0x000fca00078eb8ff */
[----:B------:R4:W-:Y:S02]  /*0b30*/  STS [UR8+0x8], R4 ;  /* 0x00000804ff007988 */ /* 0x0009e40008000808 */
.L_x_26:
[----:B------:R-:W-:Y:S05]  /*0b40*/  BSYNC B2 ;  /* 0x0000000000027941 */ /* 0x000fea0003800000 */
.L_x_23:
[----:B--234-:R-:W2:Y:S02]  /*0b50*/  @!P2 LDS R4, [UR8+0x8] ;  /* 0x00000808ff04a984 */ /* 0x01cea40008000800 */
[----:B--2---:R-:W-:-:S05]  /*0b60*/  @!P2 LOP3.LUT R4, R4, 0x8000, RZ, 0xb8, !PT ;  /* 0x000080000404a812 */ /* 0x004fca00078eb8ff */
[----:B------:R4:W-:Y:S02]  /*0b70*/  @!P2 STS [UR8+0x8], R4 ;  /* 0x00000804ff00a988 */ /* 0x0009e40008000808 */
.L_x_27:
[----:B------:R-:W-:Y:S05]  /*0b80*/  BSYNC B3 ;  /* 0x0000000000037941 */ /* 0x000fea0003800000 */
.L_x_22:
[----:B------:R-:W-:Y:S05]  /*0b90*/  WARPSYNC.ALL ;  /* 0x0000000000007948 */ /* 0x000fea0003800000 */
[----:B------:R-:W-:-:S04]  /*0ba0*/  UIADD3 UR4, UR6, 0x80, URZ ;  /* 0x0000008006047890 */ /* 0x000fc8000fffe03f */
[----:B------:R-:W-:-:S04]  /*0bb0*/  UIADD3 UR18, UP0, UR4, UR16, URZ ;  /* 0x0000001004127290 */ /* 0x000fc8000ff1e03f */
[----:B------:R-:W-:Y:S01]  /*0bc0*/  ULEA.HI.X.SX32 UR19, UR4, UR17, 0x1, UP0 ;  /* 0x0000001104137291 */ /* 0x000fe200080f0e3f */
[----:B------:R-:W-:Y:S11]  /*0bd0*/  @P0 BRA `(.L_x_28) ;  /* 0x0000000000300947 */ /* 0x000ff60003800000 */
[----:B--234-:R-:W2:Y:S01]  /*0be0*/  S2R R4, SR_LANEID ;  /* 0x0000000000047919 */ /* 0x01cea20000000000 */
[----:B------:R-:W-:Y:S05]  /*0bf0*/  WARPSYNC.ALL ;  /* 0x0000000000007948 */ /* 0x000fea0003800000 */
[----:B--2---:R-:W-:-:S05]  /*0c00*/  IMAD.SHL.U32 R10, R4, 0x4, RZ ;  /* 0x00000004040a7824 */ /* 0x004fca00078e00ff */
[----:B------:R-:W2:Y:S01]  /*0c10*/  LDS R9, [R10+UR8] ;  /* 0x000000080a097984 */ /* 0x000ea20008000800 */
[----:B------:R-:W-:Y:S01]  /*0c20*/  IADD3 R4, P1, R10, UR18, RZ ;  /* 0x000000120a047c10 */ /* 0x000fe2000ff3e0ff */
[----:B------:R-:W-:-:S04]  /*0c30*/  UMOV UR4, UR18 ;  /* 0x0000001200047c82 */ /* 0x000fc80008000000 */
[----:B------:R-:W-:Y:S01]  /*0c40*/  IMAD.X R5, RZ, RZ, UR19, P1 ;  /* 0x00000013ff057e24 */ /* 0x000fe200088e06ff */
[----:B------:R-:W-:-:S04]  /*0c50*/  UMOV UR5, UR19 ;  /* 0x0000001300057c82 */ /* 0x000fc80008000000 */
[----:B--2---:R2:W3:Y:S01]  /*0c60*/  ATOMG.E.EXCH.STRONG.GPU PT, RZ, [R4], R9 ;  /* 0x0000000904ff73a8 */ /* 0x0044e200041ee100 */
[----:B------:R-:W-:-:S04]  /*0c70*/  DEPBAR {5,4,3,2,1,0} ;  /* 0x0000003f0000791a */ /* 0x000fc80000000000 */
[----:B------:R2:W-:Y:S01]  /*0c80*/  UTMACCTL.IV [UR4] ;  /* 0x00000000040079b9 */ /* 0x0005e20008000000 */
[----:B------:R-:W-:Y:S01]  /*0c90*/  NOP ;  /* 0x0000000000007918 */ /* 0x000fe20000000000 */
.L_x_28:
[----:B------:R-:W-:Y:S05]  /*0ca0*/  @P0 BRA `(.L_x_29) ;  /* 0x00000000000c0947 */ /* 0x000fea0003800000 */
[----:B------:R0:W-:Y:S01]  /*0cb0*/  UTMACMDFLUSH ;  /* 0x00000000000079b7 */ /* 0x0001e20000000000 */
[----:B------:R-:W-:Y:S05]  /*0cc0*/  @P0 BRA `(.L_x_29) ;  /* 0x0000000000040947 */ /* 0x000fea0003800000 */
[----:B------:R-:W-:-:S04]  /*0cd0*/  DEPBAR.LE SB0, 0x0 ;  /* 0x000080000000791a */ /* 0x000fc80000000000 */
.L_x_29:
[----:B------:R-:W-:Y:S05]  /*0ce0*/  WARPSYNC.ALL ;  /* 0x0000000000007948 */ /* 0x000fea0003800000 */
[----:B---3--:R-:W-:Y:S06]  /*0cf0*/  BAR.SYNC.DEFER_BLOCKING 0x0 ;  /* 0x0000000000007b1d */ /* 0x008fec0000010000 */
[----:B------:R-:W-:Y:S02]  /*0d00*/  BSSY B3, `(.L_x_30) ;  /* 0x000000b000037945 */ /* 0x000fe40003800000 */
[----:B------:R-:W-:Y:S06]  /*0d10*/  BAR.SYNC.DEFER_BLOCKING 0x0 ;  /* 0x0000000000007b1d */ /* 0x000fec0000010000 */
[----:B------:R3:W-:Y:S01]  /*0d20*/  @!P0 STS [R14], RZ ;  /* 0x000000ff0e008388 */ /* 0x0007e20000000800 */
[----:B------:R-:W-:Y:S01]  /*0d30*/  NOP ;  /* 0x0000000000007918 */ /* 0x000fe20000000000 */
[----:B------:R-:W-:Y:S05]  /*0d40*/  @P2 BRA `(.L_x_31) ;  /* 0x0000000000182947 */ /* 0x000fea0003800000 */
[----:B--2-4-:R-:W2:Y:S01]  /*0d50*/  LDS R4, [UR8+0x8] ;  /* 0x00000808ff047984 */ /* 0x014ea20008000800 */
[----:B------:R-:W4:Y:S01]  /*0d60*/  LDC.64 R10, c[0x0][0x220] ;  /* 0x00008800ff0a7b82 */ /* 0x000f220000000a00 */
[----:B------:R-:W-:Y:S02]  /*0d70*/  IMAD.MOV.U32 R5, RZ, RZ, 0x70 ;  /* 0x00000070ff057424 */ /* 0x000fe400078e00ff */
[----:B----4-:R4:W-:Y:S03]  /*0d80*/  STS.64 [UR8], R10 ;  /* 0x0000000aff007988 */ /* 0x0109e60008000a08 */
[----:B--2---:R-:W-:-:S05]  /*0d90*/  LOP3.LUT R4, R4, 0x10, R5, 0xd8, !PT ;  /* 0x0000001004047812 */ /* 0x004fca00078ed805 */
[----:B------:R4:W-:Y:S02]  /*0da0*/  STS [UR8+0x8], R4 ;  /* 0x00000804ff007988 */ /* 0x0009e40008000808 */
.L_x_31:
[----:B--2---:R-:W-:Y:S05]  /*0db0*/  BSYNC B3 ;  /* 0x0000000000037941 */ /* 0x004fea0003800000 */
.L_x_30:
[----:B------:R-:W-:Y:S04]  /*0dc0*/  BSSY B4, `(.L_x_32) ;  /* 0x0000011000047945 */ /* 0x000fe80003800000 */
[----:B------:R-:W-:Y:S04]  /*0dd0*/  BSSY B3, `(.L_x_33) ;  /* 0x000000e000037945 */ /* 0x000fe80003800000 */
[----:B------:R-:W-:Y:S05]  /*0de0*/  @P2 BRA `(.L_x_34) ;  /* 0x0000000000242947 */ /* 0x000fea0003800000 */
[----:B----4-:R-:W2:Y:S01]  /*0df0*/  LDS R4, [UR8+0x34] ;  /* 0x00003408ff047984 */ /* 0x010ea20008000800 */
[----:B------:R-:W-:-:S05]  /*0e00*/  IMAD.MOV.U32 R5, RZ, RZ, 0x3f000000 ;  /* 0x3f000000ff057424 */ /* 0x000fca00078e00ff */
[----:B--2---:R-:W-:-:S05]  /*0e10*/  LOP3.LUT R4, R4, 0xff000000, R5, 0xb8, !PT ;  /* 0xff00000004047812 */ /* 0x004fca00078eb805 */
[----:B------:R2:W-:Y:S01]  /*0e20*/  STS [UR8+0x34], R4 ;  /* 0x00003404ff007988 */ /* 0x0005e20008000808 */
[----:B------:R-:W-:Y:S05]  /*0e30*/  @P2 BRA `(.L_x_35) ;  /* 0x00000000001c2947 */ /* 0x000fea0003800000 */
[----:B--2---:R-:W2:Y:S01]  /*0e40*/  LDS R4, [UR8+0x38] ;  /* 0x00003808ff047984 */ /* 0x004ea20008000800 */
[----:B------:R-:W-:-:S05]  /*0e50*/  IMAD.MOV.U32 R5, RZ, RZ, 0x3f ;  /* 0x0000003fff057424 */ /* 0x000fca00078e00ff */
[----:B--2---:R-:W-:-:S05]  /*0e60*/  LOP3.LUT R4, R4, 0xff, R5, 0xb8, !PT ;  /* 0x000000ff04047812 */ /* 0x004fca00078eb805 */
[----:B------:R2:W-:Y:S02]  /*0e70*/  STS [UR8+0x38], R4 ;  /* 0x00003804ff007988 */ /* 0x0005e40008000808 */
.L_x_34:
[----:B------:R-:W-:Y:S05]  /*0e80*/  @P2 BREAK B3 ;  /* 0x0000000000032942 */ /* 0x000fea0003800000 */
[----:B------:R-:W-:Y:S05]  /*0e90*/  @P2 BRA `(.L_x_36) ;  /* 0x00000000000c2947 */ /* 0x000fea0003800000 */
[----:B------:R1:W-:Y:S02]  /*0ea0*/  STS [UR8+0x20], R3 ;  /* 0x00002003ff007988 */ /* 0x0003e40008000808 */
.L_x_35:
[----:B------:R-:W-:Y:S05]  /*0eb0*/  BSYNC B3 ;  /* 0x0000000000037941 */ /* 0x000fea0003800000 */
.L_x_33:
[----:B------:R1:W-:Y:S02]  /*0ec0*/  @!P2 STS [UR8+0x24], R2 ;  /* 0x00002402ff00a988 */ /* 0x0003e40008000808 */
.L_x_36:
[----:B------:R-:W-:Y:S05]  /*0ed0*/  BSYNC B4 ;  /* 0x0000000000047941 */ /* 0x000fea0003800000 */
.L_x_32:
[----:B------:R-:W-:Y:S05]  /*0ee0*/  WARPSYNC.ALL ;  /* 0x0000000000007948 */ /* 0x000fea0003800000 */
[----:B------:R-:W-:Y:S04]  /*0ef0*/  BSSY B4, `(.L_x_37) ;  /* 0x000000e000047945 */ /* 0x000fe80003800000 */
[----:B------:R-:W-:Y:S05]  /*0f00*/  @P2 BRA `(.L_x_38) ;  /* 0x0000000000302947 */ /* 0x000fea0003800000 */
[----:B-1----:R-:W1:Y:S01]  /*0f10*/  LDS R3, [UR8+0x34] ;  /* 0x00003408ff037984 */ /* 0x002e620008000800 */
[----:B--2-4-:R-:W2:Y:S03]  /*0f20*/  LDC.64 R4, c[0x0][0x248] ;  /* 0x00009200ff047b82 */ /* 0x014ea60000000a00 */
[----:B------:R-:W4:Y:S01]  /*0f30*/  LDS R2, [UR8+0x1c] ;  /* 0x00001c08ff027984 */ /* 0x000f220008000800 */
[C---:B--2---:R-:W-:Y:S01]  /*0f40*/  SHF.L.U64.HI R5, R4.reuse, 0x1, R5 ;  /* 0x0000000104057819 */ /* 0x044fe20000010205 */
[----:B------:R-:W-:-:S03]  /*0f50*/  IMAD.SHL.U32 R4, R4, 0x2, RZ ;  /* 0x0000000204047824 */ /* 0x000fc600078e00ff */
[--C-:B------:R-:W-:Y:S02]  /*0f60*/  SHF.R.U32.HI R9, RZ, 0x4, R5.reuse ;  /* 0x00000004ff097819 */ /* 0x100fe40000011605 */
[----:B------:R-:W-:-:S05]  /*0f70*/  SHF.R.U64 R4, R4, 0x4, R5 ;  /* 0x0000000404047819 */ /* 0x000fca0000001205 */
[----:B------:R2:W-:Y:S01]  /*0f80*/  STS [UR8+0xc], R4 ;  /* 0x00000c04ff007988 */ /* 0x0005e20008000808 */
[----:B-1----:R-:W-:Y:S02]  /*0f90*/  LOP3.LUT R3, R3, 0x7, RZ, 0xb8, !PT ;  /* 0x0000000703037812 */ /* 0x002fe400078eb8ff */
[----:B----4-:R-:W-:-:S03]  /*0fa0*/  LOP3.LUT R2, R2, 0xf, R9, 0xb8, !PT ;  /* 0x0000000f02027812 */ /* 0x010fc600078eb809 */
[----:B------:R2:W-:Y:S04]  /*0fb0*/  STS [UR8+0x34], R3 ;  /* 0x00003403ff007988 */ /* 0x0005e80008000808 */
[----:B------:R2:W-:Y:S02]  /*0fc0*/  STS [UR8+0x1c], R2 ;  /* 0x00001c02ff007988 */ /* 0x0005e40008000808 */
.L_x_38:
[----:B------:R-:W-:Y:S05]  /*0fd0*/  BSYNC B4 ;  /* 0x0000000000047941 */ /* 0x000fea0003800000 */
.L_x_37:
[----:B------:R-:W-:Y:S04]  /*0fe0*/  BSSY B4, `(.L_x_39) ;  /* 0x000001a000047945 */ /* 0x000fe80003800000 */
[----:B------:R-:W-:Y:S04]  /*0ff0*/  BSSY B5, `(.L_x_40) ;  /* 0x0000015000057945 */ /* 0x000fe80003800000 */
[----:B------:R-:W-:Y:S05]  /*1000*/  @P2 BRA `(.L_x_41) ;  /* 0x0000000000202947 */ /* 0x000fea0003800000 */
[----:B-12---:R-:W1:Y:S02]  /*1010*/  LDS R2, [UR8+0x34] ;  /* 0x00003408ff027984 */ /* 0x006e640008000800 */
[----:B-1----:R-:W-:-:S05]  /*1020*/  LOP3.LUT R2, R2, 0x38, RZ, 0xb8, !PT ;  /* 0x0000003802027812 */ /* 0x002fca00078eb8ff */
[----:B------:R1:W-:Y:S01]  /*1030*/  STS [UR8+0x34], R2 ;  /* 0x00003402ff007988 */ /* 0x0003e20008000808 */
[----:B------:R-:W-:Y:S05]  /*1040*/  @P2 BRA `(.L_x_42) ;  /* 0x0000000000202947 */ /* 0x000fea0003800000 */
[----:B-1----:R-:W1:Y:S01]  /*1050*/  LDS R2, [UR8+0x8] ;  /* 0x00000808ff027984 */ /* 0x002e620008000800 */
[----:B------:R-:W-:-:S05]  /*1060*/  IMAD.MOV.U32 R3, RZ, RZ, 0x780 ;  /* 0x00000780ff037424 */ /* 0x000fca00078e00ff */
[----:B-1----:R-:W-:-:S05]  /*1070*/  LOP3.LUT R2, R2, 0x500, R3, 0xd8, !PT ;  /* 0x0000050002027812 */ /* 0x002fca00078ed803 */
[----:B------:R1:W-:Y:S02]  /*1080*/  STS [UR8+0x8], R2 ;  /* 0x00000802ff007988 */ /* 0x0003e40008000808 */
.L_x_41:
[----:B------:R-:W-:Y:S05]  /*1090*/  @P2 BRA `(.L_x_43) ;  /* 0x0000000000282947 */ /* 0x000fea0003800000 */
[----:B-12---:R-:W1:Y:S02]  /*10a0*/  LDS R2, [UR8+0x8] ;  /* 0x00000808ff027984 */ /* 0x006e640008000800 */
[----:B-1----:R-:W-:-:S05]  /*10b0*/  LOP3.LUT R2, R2, 0x1800, RZ, 0xb8, !PT ;  /* 0x0000180002027812 */ /* 0x002fca00078eb8ff */
[----:B------:R2:W-:Y:S02]  /*10c0*/  STS [UR8+0x8], R2 ;  /* 0x00000802ff007988 */ /* 0x0005e40008000808 */
.L_x_42:
[----:B------:R-:W-:Y:S05]  /*10d0*/  @P2 BREAK B5 ;  /* 0x0000000000052942 */ /* 0x000fea0003800000 */
[----:B------:R-:W-:Y:S05]  /*10e0*/  @P2 BRA `(.L_x_44) ;  /* 0x0000000000242947 */ /* 0x000fea0003800000 */
[----:B-12---:R-:W1:Y:S01]  /*10f0*/  LDS R2, [UR8+0x8] ;  /* 0x00000808ff027984 */ /* 0x006e620008000800 */
[----:B------:R-:W-:-:S05]  /*1100*/  IMAD.MOV.U32 R3, RZ, RZ, 0x6000 ;  /* 0x00006000ff037424 */ /* 0x000fca00078e00ff */
[----:B-1----:R-:W-:-:S04]  /*1110*/  LOP3.LUT R2, R2, 0x6000, R3, 0xd8, !PT ;  /* 0x0000600002027812 */ /* 0x002fc800078ed803 */
[----:B------:R-:W-:-:S05]  /*1120*/  LOP3.LUT R2, R2, 0x400000, RZ, 0xb8, !PT ;  /* 0x0040000002027812 */ /* 0x000fca00078eb8ff */
[----:B------:R1:W-:Y:S02]  /*1130*/  STS [UR8+0x8], R2 ;  /* 0x00000802ff007988 */ /* 0x0003e40008000808 */
.L_x_43:
[----:B------:R-:W-:Y:S05]  /*1140*/  BSYNC B5 ;  /* 0x0000000000057941 */ /* 0x000fea0003800000 */
.L_x_40:
[----:B-12---:R-:W1:Y:S02]  /*1150*/  @!P2 LDS R2, [UR8+0x8] ;  /* 0x00000808ff02a984 */ /* 0x006e640008000800 */
[----:B-1----:R-:W-:-:S05]  /*1160*/  @!P2 LOP3.LUT R2, R2, 0x8000, RZ, 0xb8, !PT ;  /* 0x000080000202a812 */ /* 0x002fca00078eb8ff */
[----:B------:R1:W-:Y:S02]  /*1170*/  @!P2 STS [UR8+0x8], R2 ;  /* 0x00000802ff00a988 */ /* 0x0003e40008000808 */
.L_x_44:
[----:B------:R-:W-:Y:S05]  /*1180*/  BSYNC B4 ;  /* 0x0000000000047941 */ /* 0x000fea0003800000 */
.L_x_39:
[----:B------:R-:W-:Y:S05]  /*1190*/  WARPSYNC.ALL ;  /* 0x0000000000007948 */ /* 0x000fea0003800000 */
[----:B------:R-:W-:Y:S01]  /*11a0*/  UIADD3 UR6, UR6, 0x100, URZ ;  /* 0x0000010006067890 */ /* 0x000fe2000fffe03f */
[----:B------:R-:W-:Y:S02]  /*11b0*/  ISETP.GE.AND P1, PT, R8, 0x1, PT ;  /* 0x000000010800780c */ /* 0x000fe40003f26270 */
[----:B------:R-:W-:Y:S02]  /*11c0*/  CS2R R24, SRZ ;  /* 0x0000000000187805 */ /* 0x000fe4000001ff00 */
[----:B------:R-:W-:Y:S01]  /*11d0*/  CS2R R26, SRZ ;  /* 0x00000000001a7805 */ /* 0x000fe2000001ff00 */
[----:B------:R-:W-:Y:S01]  /*11e0*/  UIADD3 UR16, UP0, UR6, UR16, URZ ;  /* 0x0000001006107290 */ /* 0x000fe2000ff1e03f */
[----:B------:R-:W-:-:S03]  /*11f0*/  IMAD.MOV.U32 R28, RZ, RZ, RZ ;  /* 0x000000ffff1c7224 */ /* 0x000fc600078e00ff */
[----:B------:R-:W-:Y:S01]  /*1200*/  ULEA.HI.X.SX32 UR17, UR6, UR17, 0x1, UP0 ;  /* 0x0000001106117291 */ /* 0x000fe200080f0e3f */
[----:B------:R-:W-:Y:S11]  /*1210*/  @P0 BRA `(.L_x_45) ;  /* 0x0000000000300947 */ /* 0x000ff60003800000 */
[----:B-12---:R-:W4:Y:S01]  /*1220*/  S2R R2, SR_LANEID ;  /* 0x0000000000027919 */ /* 0x006f220000000000 */
[----:B------:R-:W-:Y:S05]  /*1230*/  WARPSYNC.ALL ;  /* 0x0000000000007948 */ /* 0x000fea0003800000 */
[----:B----4-:R-:W-:-:S05]  /*1240*/  IMAD.SHL.U32 R4, R2, 0x4, RZ ;  /* 0x0000000402047824 */ /* 0x010fca00078e00ff */
[----:B------:R-:W1:Y:S01]  /*1250*/  LDS R5, [R4+UR8] ;  /* 0x0000000804057984 */ /* 0x000e620008000800 */
[----:B------:R-:W-:Y:S01]  /*1260*/  IADD3 R2, P3, R4, UR16, RZ ;  /* 0x0000001004027c10 */ /* 0x000fe2000ff7e0ff */
[----:B------:R-:W-:-:S04]  /*1270*/  UMOV UR4, UR16 ;  /* 0x0000001000047c82 */ /* 0x000fc80008000000 */
[----:B------:R-:W-:Y:S01]  /*1280*/  IMAD.X R3, RZ, RZ, UR17, P3 ;  /* 0x00000011ff037e24 */ /* 0x000fe200098e06ff */
[----:B------:R-:W-:-:S04]  /*1290*/  UMOV UR5, UR17 ;  /* 0x0000001100057c82 */ /* 0x000fc80008000000 */
[----:B-1----:R1:W2:Y:S01]  /*12a0*/  ATOMG.E.EXCH.STRONG.GPU PT, RZ, [R2], R5 ;  /* 0x0000000502ff73a8 */ /* 0x0022a200041ee100 */
[----:B------:R-:W-:-:S04]  /*12b0*/  DEPBAR {5,4,3,2,1,0} ;  /* 0x0000003f0000791a */ /* 0x000fc80000000000 */
[----:B------:R1:W-:Y:S01]  /*12c0*/  UTMACCTL.IV [UR4] ;  /* 0x00000000040079b9 */ /* 0x0003e20008000000 */
[----:B------:R-:W-:Y:S01]  /*12d0*/  NOP ;  /* 0x0000000000007918 */ /* 0x000fe20000000000 */
.L_x_45:
[----:B------:R-:W-:Y:S05]  /*12e0*/  @P0 BRA `(.L_x_46) ;  /* 0x00000000000c0947 */ /* 0x000fea0003800000 */
[----:B------:R0:W-:Y:S01]  /*12f0*/  UTMACMDFLUSH ;  /* 0x00000000000079b7 */ /* 0x0001e20000000000 */
[----:B------:R-:W-:Y:S05]  /*1300*/  @P0 BRA `(.L_x_46) ;  /* 0x0000000000040947 */ /* 0x000fea0003800000 */
[----:B------:R-:W-:-:S04]  /*1310*/  DEPBAR.LE SB0, 0x0 ;  /* 0x000080000000791a */ /* 0x000fc80000000000 */
.L_x_46:
[----:B------:R-:W-:Y:S05]  /*1320*/  WARPSYNC.ALL ;  /* 0x0000000000007948 */ /* 0x000fea0003800000 */
[----:B--2---:R-:W-:Y:S01]  /*1330*/  BAR.SYNC.DEFER_BLOCKING 0x0 ;  /* 0x0000000000007b1d */ /* 0x004fe20000010000 */
[----:B------:R-:W-:Y:S01]  /*1340*/  USHF.L.U32 UR11, UR23, 0x6, URZ ;  /* 0x00000006170b7899 */ /* 0x000fe2000800063f */
[----:B------:R-:W-:Y:S01]  /*1350*/  IMAD.MOV.U32 R29, RZ, RZ, RZ ;  /* 0x000000ffff1d7224 */ /* 0x000fe200078e00ff */
[----:B------:R-:W-:Y:S01]  /*1360*/  USHF.L.U32 UR27, UR22, 0x6, URZ ;  /* 0x00000006161b7899 */ /* 0x000fe2000800063f */
[----:B------:R-:W-:Y:S02]  /*1370*/  CS2R R30, SRZ ;  /* 0x00000000001e7805 */ /* 0x000fe4000001ff00 */
[----:B------:R-:W-:Y:S01]  /*1380*/  CS2R R32, SRZ ;  /* 0x0000000000207805 */ /* 0x000fe2000001ff00 */
[----:B------:R-:W-:Y:S01]  /*1390*/  VOTEU.ALL UP0, P2 ;  /* 0x00000000003f7886 */ /* 0x000fe20001000000 */
[----:B-1----:R-:W-:Y:S01]  /*13a0*/  UMOV UR4, 0x1 ;  /* 0x0000000100047882 */ /* 0x002fe20000000000 */
[----:B------:R-:W-:-:S02]  /*13b0*/  CS2R R34, SRZ ;  /* 0x0000000000227805 */ /* 0x000fc4000001ff00 */
[----:B------:R-:W-:Y:S02]  /*13c0*/  CS2R R36, SRZ ;  /* 0x0000000000247805 */ /* 0x000fe4000001ff00 */
[----:B------:R-:W-:Y:S01]  /*13d0*/  CS2R R38, SRZ ;  /* 0x0000000000267805 */ /* 0x000fe2000001ff00 */
[----:B------:R-:W-:-:S04]  /*13e0*/  @!UP0 UIADD3 UR4, -UR4, 0x100000, URZ ;  /* 0x0010000004048890 */ /* 0x000fc8000fffe13f */
[----:B------:R-:W-:Y:S02]  /*13f0*/  @!UP0 USHF.L.U32 UR5, UR4, 0xb, URZ ;  /* 0x0000000b04058899 */ /* 0x000fe4000800063f */
[----:B------:R-:W-:Y:S01]  /*1400*/  @!UP0 USHF.L.U32 UR4, UR4, 0x1, URZ ;  /* 0x0000000104048899 */ /* 0x000fe2000800063f */
[----:B------:R-:W-:Y:S01]  /*1410*/  CS2R R40, SRZ ;  /* 0x0000000000287805 */ /* 0x000fe2000001ff00 */
[----:B------:R-:W-:Y:S01]  /*1420*/  VOTEU.ALL UP0, P2 ;  /* 0x00000000003f7886 */ /* 0x000fe20001000000 */
[----:B------:R-:W-:Y:S02]  /*1430*/  CS2R R42, SRZ ;  /* 0x00000000002a7805 */ /* 0x000fe4000001ff00 */
[----:B------:R-:W-:Y:S02]  /*1440*/  CS2R R44, SRZ ;  /* 0x00000000002c7805 */ /* 0x000fe4000001ff00 */
[----:B------:R-:W-:Y:S02]  /*1450*/  CS2R R46, SRZ ;  /* 0x00000000002e7805 */ /* 0x000fe4000001ff00 */
[----:B------:R-:W-:-:S02]  /*1460*/  CS2R R48, SRZ ;  /* 0x0000000000307805 */ /* 0x000fc4000001ff00 */
[----:B------:R-:W-:Y:S02]  /*1470*/  CS2R R50, SRZ ;  /* 0x0000000000327805 */ /* 0x000fe4000001ff00 */
[----:B------:R-:W-:Y:S02]  /*1480*/  CS2R R52, SRZ ;  /* 0x0000000000347805 */ /* 0x000fe4000001ff00 */
[----:B------:R-:W-:Y:S01]  /*1490*/  CS2R R54, SRZ ;  /* 0x0000000000367805 */ /* 0x000fe2000001ff00 */
[----:B------:R-:W1:Y:S02]  /*14a0*/  FENCE.VIEW.ASYNC.S ;  /* 0x00000000000073c6 */ /* 0x000e640000000000 */
[----:B-1----:R1:W2:Y:S01]  /*14b0*/  @!UP0 SYNCS.EXCH.64 URZ, [UR8+0x2000], UR4 ;  /* 0x00200004083f85b2 */ /* 0x0022a20008000100 */
[----:B------:R-:W-:Y:S05]  /*14c0*/  @!P1 BRA `(.L_x_47) ;  /* 0x0000000400189947 */ /* 0x000fea0003800000 */
[----:B-1----:R-:W-:Y:S01]  /*14d0*/  UIADD3 UR4, UR8, 0x1000, URZ ;  /* 0x0000100008047890 */ /* 0x002fe2000fffe03f */
[----:B------:R-:W-:Y:S01]  /*14e0*/  CS2R R24, SRZ ;  /* 0x0000000000187805 */ /* 0x000fe2000001ff00 */
[----:B------:R-:W-:Y:S01]  /*14f0*/  USHF.R.U32.HI UR5, URZ, 0x4, UR8 ;  /* 0x000000043f057899 */ /* 0x000fe20008011608 */
[----:B------:R-:W-:Y:S01]  /*1500*/  CS2R R26, SRZ ;  /* 0x00000000001a7805 */ /* 0x000fe2000001ff00 */
[----:B------:R-:W-:Y:S01]  /*1510*/  USHF.R.U32.HI UR6, URZ, 0x4, UR4 ;  /* 0x000000043f067899 */ /* 0x000fe20008011604 */
[----:B------:R-:W-:Y:S01]  /*1520*/  CS2R R28, SRZ ;  /* 0x00000000001c7805 */ /* 0x000fe2000001ff00 */
[----:B------:R-:W-:Y:S01]  /*1530*/  USGXT.U32 UR4, UR5, 0xe ;  /* 0x0000000e0504789a */ /* 0x000fe20008000000 */
[----:B------:R-:W-:Y:S01]  /*1540*/  CS2R R30, SRZ ;  /* 0x00000000001e7805 */ /* 0x000fe2000001ff00 */
[----:B------:R-:W-:Y:S01]  /*1550*/  USGXT.U32 UR6, UR6, 0xe ;  /* 0x0000000e0606789a */ /* 0x000fe20008000000 */
[----:B------:R-:W-:Y:S02]  /*1560*/  CS2R R32, SRZ ;  /* 0x0000000000207805 */ /* 0x000fe4000001ff00 */
[----:B------:R-:W-:-:S02]  /*1570*/  CS2R R34, SRZ ;  /* 0x0000000000227805 */ /* 0x000fc4000001ff00 */
[----:B------:R-:W-:Y:S02]  /*1580*/  CS2R R36, SRZ ;  /* 0x0000000000247805 */ /* 0x000fe4000001ff00 */
[----:B------:R-:W-:Y:S02]  /*1590*/  CS2R R38, SRZ ;  /* 0x0000000000267805 */ /* 0x000fe4000001ff00 */
[----:B------:R-:W-:Y:S02]  /*15a0*/  CS2R R40, SRZ ;  /* 0x0000000000287805 */ /* 0x000fe4000001ff00 */
[----:B------:R-:W-:Y:S02]  /*15b0*/  CS2R R42, SRZ ;  /* 0x00000000002a7805 */ /* 0x000fe4000001ff00 */
[----:B------:R-:W-:Y:S02]  /*15c0*/  CS2R R44, SRZ ;  /* 0x00000000002c7805 */ /* 0x000fe4000001ff00 */
[----:B------:R-:W-:-:S02]  /*15d0*/  CS2R R46, SRZ ;  /* 0x00000000002e7805 */ /* 0x000fc4000001ff00 */
[----:B------:R-:W-:Y:S02]  /*15e0*/  CS2R R48, SRZ ;  /* 0x0000000000307805 */ /* 0x000fe4000001ff00 */
[----:B------:R-:W-:Y:S02]  /*15f0*/  CS2R R50, SRZ ;  /* 0x0000000000327805 */ /* 0x000fe4000001ff00 */
[----:B------:R-:W-:Y:S02]  /*1600*/  CS2R R52, SRZ ;  /* 0x0000000000347805 */ /* 0x000fe4000001ff00 */
[----:B------:R-:W-:Y:S01]  /*1610*/  CS2R R54, SRZ ;  /* 0x0000000000367805 */ /* 0x000fe2000001ff00 */
[----:B------:R-:W-:Y:S01]  /*1620*/  UMOV UR12, 0xfffffffe ;  /* 0xfffffffe000c7882 */ /* 0x000fe20000000000 */
[----:B------:R-:W-:Y:S01]  /*1630*/  UMOV UR13, 0x7fffffdf ;  /* 0x7fffffdf000d7882 */ /* 0x000fe20000000000 */
[----:B------:R-:W-:Y:S01]  /*1640*/  UMOV UR5, URZ ;  /* 0x0000003f00057c82 */ /* 0x000fe20008000000 */
[----:B------:R-:W-:Y:S01]  /*1650*/  UMOV UR7, URZ ;  /* 0x0000003f00077c82 */ /* 0x000fe20008000000 */
[----:B------:R-:W-:-:S02]  /*1660*/  UIADD3.64 UR28, UR4, -UR12, URZ ;  /* 0x8000000c041c7297 */ /* 0x000fc4000fffe03f */
[----:B------:R-:W-:Y:S01]  /*1670*/  UIADD3.64 UR30, UR6, -UR12, URZ ;  /* 0x8000000c061e7297 */ /* 0x000fe2000fffe03f */
[----:B------:R-:W-:-:S11]  /*1680*/  UMOV UR10, URZ ;  /* 0x0000003f000a7c82 */ /* 0x000fd60008000000 */
.L_x_49:
[----:B--2---:R-:W-:Y:S01]  /*1690*/  BAR.SYNC.DEFER_BLOCKING 0x0 ;  /* 0x0000000000007b1d */ /* 0x004fe20000010000 */
[----:B------:R-:W-:Y:S01]  /*16a0*/  @!P2 IMAD.MOV.U32 R2, RZ, RZ, 0x2000 ;  /* 0x00002000ff02a424 */ /* 0x000fe200078e00ff */
[----:B------:R-:W-:Y:S02]  /*16b0*/  ELECT P0, URZ, PT ;  /* 0x00000000003f782f */ /* 0x000fe40003800000 */
[----:B------:R-:W-:Y:S02]  /*16c0*/  ELECT P1, URZ, PT ;  /* 0x00000000003f782f */ /* 0x000fe40003820000 */
[C---:B------:R-:W-:Y:S01]  /*16d0*/  ISETP.LT.U32.AND P0, PT, R6.reuse, 0x20, P0 ;  /* 0x000000200600780c */ /* 0x040fe20000701070 */
[----:B------:R-:W-:Y:S01]  /*16e0*/  UMOV UR26, UR10 ;  /* 0x0000000a001a7c82 */ /* 0x000fe20008000000 */
[----:B------:R-:W-:-:S11]  /*16f0*/  ISETP.LT.U32.AND P1, PT, R6, 0x20, P1 ;  /* 0x000000200600780c */ /* 0x000fd60000f21070 */
[----:B------:R-:W-:Y:S01]  /*1700*/  VOTEU.ANY UP0, P0 ;  /* 0x00000000003f7886 */ /* 0x000fe20000000100 */
[----:B------:R-:W-:Y:S01]  /*1710*/  VOTEU.ANY UP2, P0 ;  /* 0x00000000003f7886 */ /* 0x000fe20000040100 */
[----:B------:R-:W-:Y:S01]  /*1720*/  VOTEU.ANY UP1, P1 ;  /* 0x00000000003f7886 */ /* 0x000fe20000820100 */
[----:B------:R-:W-:Y:S01]  /*1730*/  VOTEU.ANY UP3, P1 ;  /* 0x00000000003f7886 */ /* 0x000fe20000860100 */
[----:B------:R1:W-:Y:S01]  /*1740*/  @!P2 SYNCS.ARRIVE.TRANS64 RZ, [UR8+0x2000], R2 ;  /* 0x00200002ffffa9a7 */ /* 0x0003e20008000008 */
[----:B------:R2:W-:Y:S06]  /*1750*/  MEMBAR.ALL.CTA ;  /* 0x0000000000007992 */ /* 0x0005ec0000008000 */
[----:B--2---:R-:W2:Y:S01]  /*1760*/  FENCE.VIEW.ASYNC.S ;  /* 0x00000000000073c6 */ /* 0x004ea20000000000 */
[----:B------:R-:W-:Y:S01]  /*1770*/  @UP0 UIADD3 UR9, UR8, 0x2000, URZ ;  /* 0x0000200008090890 */ /* 0x000fe2000fffe03f */
[----:B------:R-:W-:Y:S01]  /*1780*/  @UP0 UMOV UR12, UR20 ;  /* 0x00000014000c0c82 */ /* 0x000fe20008000000 */
[----:B------:R-:W-:Y:S01]  /*1790*/  @UP0 UMOV UR13, UR21 ;  /* 0x00000015000d0c82 */ /* 0x000fe20008000000 */
[----:B------:R-:W-:-:S02]  /*17a0*/  @UP1 UIADD3 UR24, UR8, 0x1000, URZ ;  /* 0x0000100008181890 */ /* 0x000fc4000fffe03f */
[----:B------:R-:W-:Y:S01]  /*17b0*/  @UP1 UIADD3 UR25, UR8, 0x2000, URZ ;  /* 0x0000200008191890 */ /* 0x000fe2000fffe03f */
[----:B-1----:R-:W-:Y:S01]  /*17c0*/  SHF.L.U32 R2, R7, 0x1f, RZ ;  /* 0x0000001f07027819 */ /* 0x002fe200000006ff */
[----:B------:R-:W-:Y:S01]  /*17d0*/  @UP1 UMOV UR14, UR18 ;  /* 0x00000012000e1c82 */ /* 0x000fe20008000000 */
[----:B------:R-:W-:Y:S01]  /*17e0*/  @UP1 UMOV UR15, UR19 ;  /* 0x00000013000f1c82 */ /* 0x000fe20008000000 */
[----:B--2---:R-:W-:Y:S06]  /*17f0*/  BAR.SYNC.DEFER_BLOCKING 0x0 ;  /* 0x0000000000007b1d */ /* 0x004fec0000010000 */
[----:B------:R1:W-:Y:S02]  /*1800*/  @UP2 UTMALDG.2D [UR8], [UR12] ;  /* 0x000000080c0025b4 */ /* 0x0003e40008008000 */
[----:B------:R-:W-:Y:S06]  /*1810*/  BAR.SYNC.DEFER_BLOCKING 0x0 ;  /* 0x0000000000007b1d */ /* 0x000fec0000010000 */
[----:B------:R1:W-:Y:S02]  /*1820*/  @UP3 UTMALDG.2D [UR24], [UR14] ;  /* 0x000000180e0035b4 */ /* 0x0003e40008008000 */
[----:B------:R-:W-:Y:S06]  /*1830*/  BAR.SYNC.DEFER_BLOCKING 0x0 ;  /* 0x0000000000007b1d */ /* 0x000fec0000010000 */
[----:B------:R-:W2:Y:S02]  /*1840*/  SYNCS.PHASECHK.TRANS64.TRYWAIT P0, [UR8+0x2000], R2 ;  /* 0x00200002ff0075a7 */ /* 0x000ea40008000148 */
[----:B-12---:R-:W-:Y:S05]  /*1850*/  @!P0 BRA `(.L_x_48) ;  /* 0x00000004000c8947 */ /* 0x006fea0003800000 */
.L_x_50:
[----:B------:R-:W-:Y:S02]  /*1860*/  WARPGROUP.DEPBAR.LE gsb0, 0x0 ;  /* 0x00008000000079c5 */ /* 0x000fe40000010000 */
[----:B------:R-:W-:Y:S01]  /*1870*/  WARPGROUP.ARRIVE ;  /* 0x00000000000079c5 */ /* 0x000fe20000000000 */
[----:B------:R-:W-:Y:S01]  /*1880*/  UMOV UR12, UR4 ;  /* 0x00000004000c7c82 */ /* 0x000fe20008000000 */
[----:B------:R-:W-:Y:S01]  /*1890*/  UMOV UR13, 0x80000020 ;  /* 0x80000020000d7882 */ /* 0x000fe20000000000 */
[----:B------:R-:W-:Y:S01]  /*18a0*/  UMOV UR14, UR6 ;  /* 0x00000006000e7c82 */ /* 0x000fe20008000000 */
[----:B------:R-:W-:Y:S01]  /*18b0*/  UMOV UR15, 0x80000020 ;  /* 0x80000020000f7882 */ /* 0x000fe20000000000 */
[----:B------:R-:W1:Y:S01]  /*18c0*/  LDC R2, c[0x0][0x230] ;  /* 0x00008c00ff027b82 */ /* 0x000e620000000800 */
[----:B------:R-:W-:Y:S01]  /*18d0*/  HGMMA.64x64x16.F32.BF16 R24, gdesc[UR12], R24 ;  /* 0x00e000000c1879f0 */ /* 0x000fe20008701818 */
[----:B------:R-:W-:Y:S01]  /*18e0*/  UIADD3 UR10, UR10, 0x20, URZ ;  /* 0x000000200a0a7890 */ /* 0x000fe2000fffe03f */
[----:B------:R-:W-:-:S05]  /*18f0*/  LOP3.LUT R7, R7, 0x1, RZ, 0x3c, !PT ;  /* 0x0000000107077812 */ /* 0x000fca00078e3cff */
[----:B-1----:R-:W-:Y:S01]  /*1900*/  ISETP.LE.AND P0, PT, R2, UR10, PT ;  /* 0x0000000a02007c0c */ /* 0x002fe2000bf03270 */
[----:B------:R-:W-:-:S12]  /*1910*/  HGMMA.64x64x16.F32.BF16 R24, gdesc[UR28], R24, gsb0 ;  /* 0x00e000001c1879f0 */ /* 0x000fd80008001818 */
[----:B------:R-:W-:Y:S05]  /*1920*/  @!P0 BRA `(.L_x_49) ;  /* 0xfffffffc00588947 */ /* 0x000fea000383ffff */
.L_x_47:
[C---:B------:R-:W-:Y:S01]  /*1930*/  IMAD.SHL.U32 R2, R0.reuse, 0x80, RZ ;  /* 0x0000008000027824 */ /* 0x040fe200078e00ff */
[----:B------:R-:W-:Y:S02]  /*1940*/  WARPGROUP.DEPBAR.LE gsb0, 0x0 ;  /* 0x00008000000079c5 */ /* 0x000fe40000010000 */
[----:B------:R-:W-:Y:S01]  /*1950*/  IMAD.SHL.U32 R3, R0, 0x40, RZ ;  /* 0x0000004000037824 */ /* 0x000fe200078e00ff */
[----:B--2---:R-:W-:Y:S01]  /*1960*/  BAR.SYNC.DEFER_BLOCKING 0x0 ;  /* 0x0000000000007b1d */ /* 0x004fe20000010000 */
[----:B------:R-:W-:Y:S02]  /*1970*/  LOP3.LUT R2, R2, 0x780, RZ, 0xc0, !PT ;  /* 0x0000078002027812 */ /* 0x000fe400078ec0ff */
[----:B------:R-:W-:Y:S02]  /*1980*/  ELECT P0, URZ, PT ;  /* 0x00000000003f782f */ /* 0x000fe40003800000 */
[----:B------:R-:W-:Y:S02]  /*1990*/  F2FP.BF16.F32.PACK_AB R24, R25, R24 ;  /* 0x000000181918723e */ /* 0x000fe400000010ff */
[----:B----4-:R-:W-:Y:S01]  /*19a0*/  LOP3.LUT R4, R2, 0x1800, R3, 0xf8, !PT ;  /* 0x0000180002047812 */ /* 0x010fe200078ef803 */
[----:B------:R-:W-:Y:S01]  /*19b0*/  IMAD.SHL.U32 R2, R0, 0x10, RZ ;  /* 0x0000001000027824 */ /* 0x000fe200078e00ff */
[----:B------:R-:W-:Y:S01]  /*19c0*/  F2FP.BF16.F32.PACK_AB R25, R27, R26 ;  /* 0x0000001a1b19723e */ /* 0x000fe200000010ff */
[----:B------:R-:W-:Y:S01]  /*19d0*/  UMOV UR9, UR27 ;  /* 0x0000001b00097c82 */ /* 0x000fe20008000000 */
[----:B------:R-:W-:Y:S01]  /*19e0*/  F2FP.BF16.F32.PACK_AB R32, R33, R32 ;  /* 0x000000202120723e */ /* 0x000fe200000010ff */
[----:B------:R-:W-:Y:S01]  /*19f0*/  UMOV UR10, UR11 ;  /* 0x0000000b000a7c82 */ /* 0x000fe20008000000 */
[----:B------:R-:W-:-:S02]  /*1a00*/  LOP3.LUT R3, R2, 0x70, RZ, 0xc0, !PT ;  /* 0x0000007002037812 */ /* 0x000fc400078ec0ff */
[----:B------:R-:W-:Y:S02]  /*1a10*/  F2FP.BF16.F32.PACK_AB R26, R29, R28 ;  /* 0x0000001c1d1a723e */ /* 0x000fe400000010ff */
[----:B------:R-:W-:Y:S02]  /*1a20*/  LOP3.LUT R3, R3, 0x10, R0, 0x78, !PT ;  /* 0x0000001003037812 */ /* 0x000fe400078e7800 */
[----:B------:R-:W-:Y:S02]  /*1a30*/  F2FP.BF16.F32.PACK_AB R27, R31, R30 ;  /* 0x0000001e1f1b723e */ /* 0x000fe400000010ff */
[----:B------:R-:W-:Y:S02]  /*1a40*/  LOP3.LUT R3, R4, R3, RZ, 0xfc, !PT ;  /* 0x0000000304037212 */ /* 0x000fe400078efcff */
[----:B------:R-:W-:Y:S02]  /*1a50*/  F2FP.BF16.F32.PACK_AB R33, R35, R34 ;  /* 0x000000222321723e */ /* 0x000fe400000010ff */
[C---:B------:R-:W-:Y:S01]  /*1a60*/  LOP3.LUT R2, R3.reuse, 0x20, RZ, 0x3c, !PT ;  /* 0x0000002003027812 */ /* 0x040fe200078e3cff */
[C---:B------:R-:W-:Y:S01]  /*1a70*/  VIADD R0, R3.reuse, UR8 ;  /* 0x0000000803007c36 */ /* 0x040fe20008000000 */
[C---:B------:R-:W-:Y:S01]  /*1a80*/  LOP3.LUT R4, R3.reuse, 0x40, RZ, 0x3c, !PT ;  /* 0x0000004003047812 */ /* 0x040fe200078e3cff */
[----:B------:R-:W2:Y:S01]  /*1a90*/  @!P2 SYNCS.CCTL.IV [UR8+0x2000] ;  /* 0x00200000ff00a9b1 */ /* 0x000ea20008000008 */
[----:B------:R-:W-:Y:S01]  /*1aa0*/  LOP3.LUT R3, R3, 0x60, RZ, 0x3c, !PT ;  /* 0x0000006003037812 */ /* 0x000fe200078e3cff */
[----:B------:R-:W-:Y:S01]  /*1ab0*/  VIADD R2, R2, UR8 ;  /* 0x0000000802027c36 */ /* 0x000fe20008000000 */
[----:B------:R-:W-:Y:S01]  /*1ac0*/  F2FP.BF16.F32.PACK_AB R40, R41, R40 ;  /* 0x000000282928723e */ /* 0x000fe200000010ff */
[----:B------:R-:W-:Y:S01]  /*1ad0*/  VIADD R4, R4, UR8 ;  /* 0x0000000804047c36 */ /* 0x000fe20008000000 */
[----:B------:R-:W-:Y:S01]  /*1ae0*/  F2FP.BF16.F32.PACK_AB R34, R37, R36 ;  /* 0x000000242522723e */ /* 0x000fe200000010ff */
[----:B------:R-:W-:Y:S01]  /*1af0*/  VIADD R3, R3, UR8 ;  /* 0x0000000803037c36 */ /* 0x000fe20008000000 */
[----:B------:R-:W-:Y:S01]  /*1b00*/  F2FP.BF16.F32.PACK_AB R35, R39, R38 ;  /* 0x000000262723723e */ /* 0x000fe200000010ff */
[----:B--2---:R-:W-:Y:S01]  /*1b10*/  STSM.16.M88.4 [R0], R24 ;  /* 0x0000001800007844 */ /* 0x004fe20000000200 */
[----:B------:R-:W-:-:S02]  /*1b20*/  F2FP.BF16.F32.PACK_AB R41, R43, R42 ;  /* 0x0000002a2b29723e */ /* 0x000fc400000010ff */
[----:B------:R-:W-:Y:S01]  /*1b30*/  F2FP.BF16.F32.PACK_AB R48, R49, R48 ;  /* 0x000000303130723e */ /* 0x000fe200000010ff */
[----:B------:R-:W-:Y:S01]  /*1b40*/  STSM.16.M88.4 [R2], R32 ;  /* 0x0000002002007844 */ /* 0x000fe20000000200 */
[----:B------:R-:W-:Y:S02]  /*1b50*/  F2FP.BF16.F32.PACK_AB R42, R45, R44 ;  /* 0x0000002c2d2a723e */ /* 0x000fe400000010ff */
[----:B------:R-:W-:Y:S02]  /*1b60*/  F2FP.BF16.F32.PACK_AB R43, R47, R46 ;  /* 0x0000002e2f2b723e */ /* 0x000fe400000010ff */
[----:B------:R-:W-:Y:S02]  /*1b70*/  F2FP.BF16.F32.PACK_AB R49, R51, R50 ;  /* 0x000000323331723e */ /* 0x000fe400000010ff */
[----:B------:R-:W-:Y:S01]  /*1b80*/  F2FP.BF16.F32.PACK_AB R50, R53, R52 ;  /* 0x000000343532723e */ /* 0x000fe200000010ff */
[----:B------:R-:W-:Y:S01]  /*1b90*/  STSM.16.M88.4 [R4], R40 ;  /* 0x0000002804007844 */ /* 0x000fe20000000200 */
[----:B------:R-:W-:-:S02]  /*1ba0*/  F2FP.BF16.F32.PACK_AB R51, R55, R54 ;  /* 0x000000363733723e */ /* 0x000fc400000010ff */
[----:B------:R-:W-:-:S03]  /*1bb0*/  ISETP.LT.U32.AND P0, PT, R6, 0x20, P0 ;  /* 0x000000200600780c */ /* 0x000fc60000701070 */
[----:B------:R-:W-:Y:S01]  /*1bc0*/  STSM.16.M88.4 [R3], R48 ;  /* 0x0000003003007844 */ /* 0x000fe20000000200 */
[----:B------:R2:W-:Y:S06]  /*1bd0*/  MEMBAR.ALL.CTA ;  /* 0x0000000000007992 */ /* 0x0005ec0000008000 */
[----:B--2---:R-:W2:Y:S03]  /*1be0*/  FENCE.VIEW.ASYNC.S ;  /* 0x00000000000073c6 */ /* 0x004ea60000000000 */
[----:B--2---:R-:W-:Y:S01]  /*1bf0*/  VOTEU.ANY UP0, P0 ;  /* 0x00000000003f7886 */ /* 0x004fe20000000100 */
[----:B------:R-:W-:-:S04]  /*1c00*/  VOTEU.ANY UP1, P0 ;  /* 0x00000000003f7886 */ /* 0x000fc80000020100 */
[----:B-1----:R-:W-:Y:S01]  /*1c10*/  @UP0 UMOV UR4, UR16 ;  /* 0x0000001000040c82 */ /* 0x002fe20008000000 */
[----:B------:R-:W-:Y:S01]  /*1c20*/  @UP0 UMOV UR5, UR17 ;  /* 0x0000001100050c82 */ /* 0x000fe20008000000 */
[----:B------:R-:W-:Y:S06]  /*1c30*/  BAR.SYNC.DEFER_BLOCKING 0x0 ;  /* 0x0000000000007b1d */ /* 0x000fec0000010000 */
[----:B------:R1:W-:Y:S01]  /*1c40*/  @UP1 UTMASTG.2D [UR8], [UR4] ;  /* 0x00000008040013b5 */ /* 0x0003e20008008000 */
[----:B------:R0:W-:Y:S01]  /*1c50*/  UTMACMDFLUSH ;  /* 0x00000000000079b7 */ /* 0x0001e20000000000 */
[----:B------:R-:W-:-:S04]  /*1c60*/  DEPBAR.LE SB0, 0x0 ;  /* 0x000080000000791a */ /* 0x000fc80000000000 */
[----:B------:R-:W-:Y:S06]  /*1c70*/  BAR.SYNC.DEFER_BLOCKING 0x0 ;  /* 0x0000000000007b1d */ /* 0x000fec0000010000 */
[----:B-1----:R-:W-:Y:S05]  /*1c80*/  EXIT ;  /* 0x000000000000794d */ /* 0x002fea0003800000 */
.L_x_48:
[----:B------:R-:W1:Y:S02]  /*1c90*/  SYNCS.PHASECHK.TRANS64.TRYWAIT P0, [UR8+0x2000], R2 ;  /* 0x00200002ff0075a7 */ /* 0x000e640008000148 */
[----:B-1----:R-:W-:Y:S05]  /*1ca0*/  @!P0 BRA `(.L_x_48) ;  /* 0xfffffffc00f88947 */ /* 0x002fea000383ffff */
[----:B------:R-:W-:Y:S05]  /*1cb0*/  BRA `(.L_x_50) ;  /* 0xfffffff800e87947 */ /* 0x000fea000383ffff */
.L_x_51:
[----:B------:R-:W-:-:S00]  /*1cc0*/  BRA `(.L_x_51) ;  /* 0xfffffffc00fc7947 */ /* 0x000fc0000383ffff */
[----:B------:R-:W-:-:S00]  /*1cd0*/  NOP ;  /* 0x0000000000007918 */ /* 0x000fc00000000000 */
        /* <DEDUP_REMOVED lines=10> */
.L_x_52:


//--------------------- .nv.shared.gluon_wgmma    --------------------------
	.section	.nv.shared.gluon_wgmma,"aw",@nobits
	.sectionflags	@""
	.align	16
	.zero		1024


//--------------------- .nv.shared.reserved.0     --------------------------
	.section	.nv.shared.reserved.0,"aw",@nobits
	.weak		__nv_reservedSMEM_offset_0_alias
	.size		__nv_reservedSMEM_offset_0_alias, 0, 0
	.other		__nv_reservedSMEM_offset_0_alias,@"STO_CUDA_RESERVED_SHARED STV_DEFAULT"
__nv_reservedSMEM_offset_0_alias:
	.zero		0


//--------------------- .nv.constant0.gluon_wgmma --------------------------
	.section	.nv.constant0.gluon_wgmma,"a",@progbits
	.sectionflags	@""
	.align	4
.nv.constant0.gluon_wgmma:
	.zero		608


//--------------------- SYMBOLS --------------------------

	.type		.nv.reservedSmem.offset0,@object
	.size		.nv.reservedSmem.offset0,0x4
